	.target	sm_90a

	.elftype	@"ET_EXEC"


//--------------------- .note.nv.tkinfo           --------------------------
	.section	.note.nv.tkinfo,"",@"SHT_NOTE"
	.sectionflags	@"SHF_NOTE_NV_TKINFO"
	.tkinfo
        /*0018*/ 	.word	0x00000002
        /*0030*/ 	.string	""
        /*0030*/ 	.string	"ptxas"
        /*0030*/ 	.string	"Cuda compilation tools, release 13.0, V13.0.88"
        /*0030*/ 	.string	"Build cuda_13.0.r13.0/compiler.36424714_0"
        /*0030*/ 	.string	"-arch sm_90a -m 64 "



//--------------------- .note.nv.cuinfo           --------------------------
	.section	.note.nv.cuinfo,"",@"SHT_NOTE"
	.sectionflags	@"SHF_NOTE_NV_CUINFO"
        /*0018*/ 	.short	0x0002
        /*001a*/ 	.short	0x005a
        /*001c*/ 	.short	0x0082
	.zero		2


//--------------------- .nv.info                  --------------------------
	.section	.nv.info,"",@"SHT_CUDA_INFO"
	.align	4


	//----- nvinfo : EIATTR_REGCOUNT
	.align		4
        /*0000*/ 	.byte	0x04, 0x2f
        /*0002*/ 	.short	(.L_15 - .L_14)
	.align		4
.L_14:
        /*0004*/ 	.word	index@(_ZN7cutlass13device_kernelINS_4gemm6kernel13GemmUniversalIN4cute5tupleIJiiiiEEENS1_10collective13CollectiveMmaINS1_34MainloopSm90TmaGmmaWarpSpecializedILi4ENS5_IJNS4_1CILi2EEENSA_ILi1EEESC_EEENS1_35KernelTmaWarpSpecializedCooperativeEEENS5_IJNSA_ILi128EEESG_NSA_ILi32EEEEEEaNS5_IJlSC_lEEEaSJ_NS4_8TiledMMAINS4_8MMA_AtomIJNS4_4SM904GMMA27MMA_64x128x32_S32S8S8_SS_TNEEEENS4_6LayoutISD_NS5_IJSC_NSA_ILi0EEESR_EEEEENS5_IJNS4_10UnderscoreESU_SU_EEEEENS4_13SM90_TMA_LOADENS4_14ComposedLayoutINS4_7SwizzleILi1ELi4ELi3EEENS4_18smem_ptr_flag_bitsILi8EEENSQ_INS5_IJNSA_ILi8EEESH_EEENS5_IJSH_SC_EEEEEEEvNS4_8identityENS4_23SM90_TMA_LOAD_MULTICASTES17_vS18_EENS_8epilogue10collective6detail29Sm90TmaWarpSpecializedAdapterINS1C_15DefaultEpilogueIaSJ_SJ_NS1B_6thread17LinearCombinationIaLi1EiiLNS1G_9ScaleType4KindE0ELNS_15FloatRoundStyleE2EaEENS1_15EpilogueDefaultEEEEEvvEEEEvNT_6ParamsE)
        /*0008*/ 	.word	0x000000a8


	//----- nvinfo : EIATTR_FRAME_SIZE
	.align		4
.L_15:
        /*000c*/ 	.byte	0x04, 0x11
        /*000e*/ 	.short	(.L_17 - .L_16)
	.align		4
.L_16:
        /*0010*/ 	.word	index@(_ZN7cutlass13device_kernelINS_4gemm6kernel13GemmUniversalIN4cute5tupleIJiiiiEEENS1_10collective13CollectiveMmaINS1_34MainloopSm90TmaGmmaWarpSpecializedILi4ENS5_IJNS4_1CILi2EEENSA_ILi1EEESC_EEENS1_35KernelTmaWarpSpecializedCooperativeEEENS5_IJNSA_ILi128EEESG_NSA_ILi32EEEEEEaNS5_IJlSC_lEEEaSJ_NS4_8TiledMMAINS4_8MMA_AtomIJNS4_4SM904GMMA27MMA_64x128x32_S32S8S8_SS_TNEEEENS4_6LayoutISD_NS5_IJSC_NSA_ILi0EEESR_EEEEENS5_IJNS4_10UnderscoreESU_SU_EEEEENS4_13SM90_TMA_LOADENS4_14ComposedLayoutINS4_7SwizzleILi1ELi4ELi3EEENS4_18smem_ptr_flag_bitsILi8EEENSQ_INS5_IJNSA_ILi8EEESH_EEENS5_IJSH_SC_EEEEEEEvNS4_8identityENS4_23SM90_TMA_LOAD_MULTICASTES17_vS18_EENS_8epilogue10collective6detail29Sm90TmaWarpSpecializedAdapterINS1C_15DefaultEpilogueIaSJ_SJ_NS1B_6thread17LinearCombinationIaLi1EiiLNS1G_9ScaleType4KindE0ELNS_15FloatRoundStyleE2EaEENS1_15EpilogueDefaultEEEEEvvEEEEvNT_6ParamsE)
        /*0014*/ 	.word	0x00000000


	//----- nvinfo : EIATTR_MIN_STACK_SIZE
	.align		4
.L_17:
        /*0018*/ 	.byte	0x04, 0x12
        /*001a*/ 	.short	(.L_19 - .L_18)
	.align		4
.L_18:
        /*001c*/ 	.word	index@(_ZN7cutlass13device_kernelINS_4gemm6kernel13GemmUniversalIN4cute5tupleIJiiiiEEENS1_10collective13CollectiveMmaINS1_34MainloopSm90TmaGmmaWarpSpecializedILi4ENS5_IJNS4_1CILi2EEENSA_ILi1EEESC_EEENS1_35KernelTmaWarpSpecializedCooperativeEEENS5_IJNSA_ILi128EEESG_NSA_ILi32EEEEEEaNS5_IJlSC_lEEEaSJ_NS4_8TiledMMAINS4_8MMA_AtomIJNS4_4SM904GMMA27MMA_64x128x32_S32S8S8_SS_TNEEEENS4_6LayoutISD_NS5_IJSC_NSA_ILi0EEESR_EEEEENS5_IJNS4_10UnderscoreESU_SU_EEEEENS4_13SM90_TMA_LOADENS4_14ComposedLayoutINS4_7SwizzleILi1ELi4ELi3EEENS4_18smem_ptr_flag_bitsILi8EEENSQ_INS5_IJNSA_ILi8EEESH_EEENS5_IJSH_SC_EEEEEEEvNS4_8identityENS4_23SM90_TMA_LOAD_MULTICASTES17_vS18_EENS_8epilogue10collective6detail29Sm90TmaWarpSpecializedAdapterINS1C_15DefaultEpilogueIaSJ_SJ_NS1B_6thread17LinearCombinationIaLi1EiiLNS1G_9ScaleType4KindE0ELNS_15FloatRoundStyleE2EaEENS1_15EpilogueDefaultEEEEEvvEEEEvNT_6ParamsE)
        /*0020*/ 	.word	0x00000000
.L_19:


//--------------------- .nv.compat                --------------------------
	.section	.nv.compat,"",@"SHT_CUDA_COMPAT_INFO"
	.align	4
        /*0000*/ 	.byte	0x02, 0x09, 0x01, 0x00, 0x02, 0x02, 0x04, 0x00, 0x02, 0x05, 0x05, 0x00, 0x03, 0x07, 0x01, 0x01
        /*0010*/ 	.byte	0x02, 0x03, 0x01, 0x00, 0x02, 0x06, 0x01, 0x00, 0x04, 0x0b, 0x08, 0x00, 0x00, 0x00, 0x00, 0x00
        /*0020*/ 	.byte	0x00, 0x00, 0x00, 0x00


//--------------------- .nv.info._ZN7cutlass13device_kernelINS_4gemm6kernel13GemmUniversalIN4cute5tupleIJiiiiEEENS1_10collective13CollectiveMmaINS1_34MainloopSm90TmaGmmaWarpSpecializedILi4ENS5_IJNS4_1CILi2EEENSA_ILi1EEESC_EEENS1_35KernelTmaWarpSpecializedCooperativeEEENS5_IJNSA_ILi128EEESG_NSA_ILi32EEEEEEaNS5_IJlSC_lEEEaSJ_NS4_8TiledMMAINS4_8MMA_AtomIJNS4_4SM904GMMA27MMA_64x128x32_S32S8S8_SS_TNEEEENS4_6LayoutISD_NS5_IJSC_NSA_ILi0EEESR_EEEEENS5_IJNS4_10UnderscoreESU_SU_EEEEENS4_13SM90_TMA_LOADENS4_14ComposedLayoutINS4_7SwizzleILi1ELi4ELi3EEENS4_18smem_ptr_flag_bitsILi8EEENSQ_INS5_IJNSA_ILi8EEESH_EEENS5_IJSH_SC_EEEEEEEvNS4_8identityENS4_23SM90_TMA_LOAD_MULTICASTES17_vS18_EENS_8epilogue10collective6detail29Sm90TmaWarpSpecializedAdapterINS1C_15DefaultEpilogueIaSJ_SJ_NS1B_6thread17LinearCombinationIaLi1EiiLNS1G_9ScaleType4KindE0ELNS_15FloatRoundStyleE2EaEENS1_15EpilogueDefaultEEEEEvvEEEEvNT_6ParamsE --------------------------
	.section	.nv.info._ZN7cutlass13device_kernelINS_4gemm6kernel13GemmUniversalIN4cute5tupleIJiiiiEEENS1_10collective13CollectiveMmaINS1_34MainloopSm90TmaGmmaWarpSpecializedILi4ENS5_IJNS4_1CILi2EEENSA_ILi1EEESC_EEENS1_35KernelTmaWarpSpecializedCooperativeEEENS5_IJNSA_ILi128EEESG_NSA_ILi32EEEEEEaNS5_IJlSC_lEEEaSJ_NS4_8TiledMMAINS4_8MMA_AtomIJNS4_4SM904GMMA27MMA_64x128x32_S32S8S8_SS_TNEEEENS4_6LayoutISD_NS5_IJSC_NSA_ILi0EEESR_EEEEENS5_IJNS4_10UnderscoreESU_SU_EEEEENS4_13SM90_TMA_LOADENS4_14ComposedLayoutINS4_7SwizzleILi1ELi4ELi3EEENS4_18smem_ptr_flag_bitsILi8EEENSQ_INS5_IJNSA_ILi8EEESH_EEENS5_IJSH_SC_EEEEEEEvNS4_8identityENS4_23SM90_TMA_LOAD_MULTICASTES17_vS18_EENS_8epilogue10collective6detail29Sm90TmaWarpSpecializedAdapterINS1C_15DefaultEpilogueIaSJ_SJ_NS1B_6thread17LinearCombinationIaLi1EiiLNS1G_9ScaleType4KindE0ELNS_15FloatRoundStyleE2EaEENS1_15EpilogueDefaultEEEEEvvEEEEvNT_6ParamsE,"",@"SHT_CUDA_INFO"
	.sectionflags	@""
	.align	4


	//----- nvinfo : EIATTR_CUDA_API_VERSION
	.align		4
        /*0000*/ 	.byte	0x04, 0x37
        /*0002*/ 	.short	(.L_21 - .L_20)
.L_20:
        /*0004*/ 	.word	0x00000082


	//----- nvinfo : EIATTR_KPARAM_INFO
	.align		4
.L_21:
        /*0008*/ 	.byte	0x04, 0x17
        /*000a*/ 	.short	(.L_23 - .L_22)
.L_22:
        /*000c*/ 	.word	0x00000000
        /*0010*/ 	.short	0x0000
        /*0012*/ 	.short	0x0070
        /*0014*/ 	.byte	0x00, 0xf0, 0x01, 0x10


	//----- nvinfo : EIATTR_SPARSE_MMA_MASK
	.align		4
.L_23:
        /*0018*/ 	.byte	0x03, 0x50
        /*001a*/ 	.short	0x0000


	//----- nvinfo : EIATTR_MAXREG_COUNT
	.align		4
        /*001c*/ 	.byte	0x03, 0x1b
        /*001e*/ 	.short	0x00a8


	//----- nvinfo : EIATTR_NUM_BARRIERS
	.align		4
        /*0020*/ 	.byte	0x02, 0x4c
        /*0022*/ 	.byte	0x01
	.zero		1


	//----- nvinfo : EIATTR_EXTERNS
	.align		4
        /*0024*/ 	.byte	0x04, 0x0f
        /*0026*/ 	.short	(.L_25 - .L_24)


	//   ....[0]....
	.align		4
.L_24:
        /*0028*/ 	.word	index@(__assertfail)


	//----- nvinfo : EIATTR_MERCURY_ISA_VERSION
	.align		4
.L_25:
        /*002c*/ 	.byte	0x03, 0x5f
        /*002e*/ 	.short	0x0101


	//----- nvinfo : EIATTR_INT_WARP_WIDE_INSTR_OFFSETS
	.align		4
        /*0030*/ 	.byte	0x04, 0x31
        /*0032*/ 	.short	(.L_27 - .L_26)


	//   ....[0]....
.L_26:
        /*0034*/ 	.word	0x00000490


	//   ....[1]....
        /*0038*/ 	.word	0x000005b0


	//   ....[2]....
        /*003c*/ 	.word	0x000006b0


	//   ....[3]....
        /*0040*/ 	.word	0x00001be0


	//----- nvinfo : EIATTR_COOP_GROUP_MASK_REGIDS
	.align		4
.L_27:
        /*0044*/ 	.byte	0x04, 0x29
        /*0046*/ 	.short	(.L_29 - .L_28)


	//   ....[0]....
.L_28:
        /*0048*/ 	.word	0xffffffff


	//   ....[1]....
        /*004c*/ 	.word	0xffffffff


	//   ....[2]....
        /*0050*/ 	.word	0xffffffff


	//   ....[3]....
        /*0054*/ 	.word	0xffffffff


	//   ....[4]....
        /*0058*/ 	.word	0xffffffff


	//   ....[5]....
        /*005c*/ 	.word	0xffffffff


	//----- nvinfo : EIATTR_COOP_GROUP_INSTR_OFFSETS
	.align		4
.L_29:
        /*0060*/ 	.byte	0x04, 0x28
        /*0062*/ 	.short	(.L_31 - .L_30)


	//   ....[0]....
.L_30:
        /*0064*/ 	.word	0x00000060


	//   ....[1]....
        /*0068*/ 	.word	0x00000070


	//   ....[2]....
        /*006c*/ 	.word	0x00000130


	//   ....[3]....
        /*0070*/ 	.word	0x000002d0


	//   ....[4]....
        /*0074*/ 	.word	0x00000800


	//   ....[5]....
        /*0078*/ 	.word	0x00001430


	//----- nvinfo : EIATTR_REG_RECONFIG
	.align		4
.L_31:
        /*007c*/ 	.byte	0x01, 0x54
	.zero		2


	//----- nvinfo : EIATTR_SYSCALL_OFFSETS
	.align		4
        /*0080*/ 	.byte	0x04, 0x46
        /*0082*/ 	.short	(.L_33 - .L_32)


	//   ....[0]....
.L_32:
        /*0084*/ 	.word	0x00001620


	//----- nvinfo : EIATTR_MBARRIER_INSTR_OFFSETS
	.align		4
.L_33:
        /*0088*/ 	.byte	0x04, 0x39
        /*008a*/ 	.short	(.L_35 - .L_34)


	//   ....[0]....
.L_34:
        /*008c*/ 	.word	0x00000230
        /*0090*/ 	.word	0x000000ff
        /*0094*/ 	.word	0x00000000
        /*0098*/ 	.short	0x0100
        /*009a*/ 	.byte	0x08
	.zero		1


	//   ....[1]....
        /*009c*/ 	.word	0x00000240
        /*00a0*/ 	.word	0x000000ff
        /*00a4*/ 	.word	0x00000020
        /*00a8*/ 	.short	0x0100
        /*00aa*/ 	.byte	0x08
	.zero		1


	//   ....[2]....
        /*00ac*/ 	.word	0x00000250
        /*00b0*/ 	.word	0x000000ff
        /*00b4*/ 	.word	0x00000008
        /*00b8*/ 	.short	0x0100
        /*00ba*/ 	.byte	0x08
	.zero		1


	//   ....[3]....
        /*00bc*/ 	.word	0x00000260
        /*00c0*/ 	.word	0x000000ff
        /*00c4*/ 	.word	0x00000028
        /*00c8*/ 	.short	0x0100
        /*00ca*/ 	.byte	0x08
	.zero		1


	//   ....[4]....
        /*00cc*/ 	.word	0x00000270
        /*00d0*/ 	.word	0x000000ff
        /*00d4*/ 	.word	0x00000010
        /*00d8*/ 	.short	0x0100
        /*00da*/ 	.byte	0x08
	.zero		1


	//   ....[5]....
        /*00dc*/ 	.word	0x00000280
        /*00e0*/ 	.word	0x000000ff
        /*00e4*/ 	.word	0x00000030
        /*00e8*/ 	.short	0x0100
        /*00ea*/ 	.byte	0x08
	.zero		1


	//   ....[6]....
        /*00ec*/ 	.word	0x00000290
        /*00f0*/ 	.word	0x000000ff
        /*00f4*/ 	.word	0x00000018
        /*00f8*/ 	.short	0x0100
        /*00fa*/ 	.byte	0x08
	.zero		1


	//   ....[7]....
        /*00fc*/ 	.word	0x000002a0
        /*0100*/ 	.word	0x000000ff
        /*0104*/ 	.word	0x00000038
        /*0108*/ 	.short	0x0100
        /*010a*/ 	.byte	0x08
	.zero		1


	//   ....[8]....
        /*010c*/ 	.word	0x00000730
        /*0110*/ 	.word	0x000000ff
        /*0114*/ 	.word	0x00000050
        /*0118*/ 	.short	0x0100
        /*011a*/ 	.byte	0x06
	.zero		1


	//   ....[9]....
        /*011c*/ 	.word	0x000007b0
        /*0120*/ 	.word	0x000000ff
        /*0124*/ 	.word	0x00000058
        /*0128*/ 	.short	0x0100
        /*012a*/ 	.byte	0x06
	.zero		1


	//   ....[10]....
        /*012c*/ 	.word	0x000016f0
        /*0130*/ 	.word	0x00000003
        /*0134*/ 	.word	0x00000000
        /*0138*/ 	.short	0x010a
        /*013a*/ 	.byte	0x3f
	.zero		1


	//   ....[11]....
        /*013c*/ 	.word	0x00001750
        /*0140*/ 	.word	0x00000003
        /*0144*/ 	.word	0x00000000
        /*0148*/ 	.short	0x010a
        /*014a*/ 	.byte	0x3f
	.zero		1


	//   ....[12]....
        /*014c*/ 	.word	0x00001960
        /*0150*/ 	.word	0x00000005
        /*0154*/ 	.word	0x00000000
        /*0158*/ 	.short	0x010a
        /*015a*/ 	.byte	0x3f
	.zero		1


	//   ....[13]....
        /*015c*/ 	.word	0x000019a0
        /*0160*/ 	.word	0x00000005
        /*0164*/ 	.word	0x00000000
        /*0168*/ 	.short	0x010a
        /*016a*/ 	.byte	0x3f
	.zero		1


	//   ....[14]....
        /*016c*/ 	.word	0x00001a90
        /*0170*/ 	.word	0x00000004
        /*0174*/ 	.word	0x00000000
        /*0178*/ 	.short	0x0101
        /*017a*/ 	.byte	0x3f
	.zero		1


	//   ....[15]....
        /*017c*/ 	.word	0x00001c50
        /*0180*/ 	.word	0x00000000
        /*0184*/ 	.word	0x00000000
        /*0188*/ 	.short	0x0101
        /*018a*/ 	.byte	0x3f
	.zero		1


	//   ....[16]....
        /*018c*/ 	.word	0x00005f80
        /*0190*/ 	.word	0x00000017
        /*0194*/ 	.word	0x00000020
        /*0198*/ 	.short	0x010a
        /*019a*/ 	.byte	0x3f
	.zero		1


	//   ....[17]....
        /*019c*/ 	.word	0x00006340
        /*01a0*/ 	.word	0x00000005
        /*01a4*/ 	.word	0x00000058
        /*01a8*/ 	.short	0x0101
        /*01aa*/ 	.byte	0x3f
	.zero		1


	//   ....[18]....
        /*01ac*/ 	.word	0x00006a60
        /*01b0*/ 	.word	0x00000007
        /*01b4*/ 	.word	0x00000000
        /*01b8*/ 	.short	0x010a
        /*01ba*/ 	.byte	0x3f
	.zero		1


	//   ....[19]....
        /*01bc*/ 	.word	0x00006ae0
        /*01c0*/ 	.word	0x00000006
        /*01c4*/ 	.word	0x00000000
        /*01c8*/ 	.short	0x010a
        /*01ca*/ 	.byte	0x3f
	.zero		1


	//   ....[20]....
        /*01cc*/ 	.word	0x00006b70
        /*01d0*/ 	.word	0x00000007
        /*01d4*/ 	.word	0x00000000
        /*01d8*/ 	.short	0x010a
        /*01da*/ 	.byte	0x3f
	.zero		1


	//   ....[21]....
        /*01dc*/ 	.word	0x00006c00
        /*01e0*/ 	.word	0x00000005
        /*01e4*/ 	.word	0x00000000
        /*01e8*/ 	.short	0x010a
        /*01ea*/ 	.byte	0x3f
	.zero		1


	//   ....[22]....
        /*01ec*/ 	.word	0x00006c60
        /*01f0*/ 	.word	0x00000003
        /*01f4*/ 	.word	0x00000000
        /*01f8*/ 	.short	0x010a
        /*01fa*/ 	.byte	0x3f
	.zero		1


	//   ....[23]....
        /*01fc*/ 	.word	0x00006cb0
        /*0200*/ 	.word	0x00000005
        /*0204*/ 	.word	0x00000000
        /*0208*/ 	.short	0x010a
        /*020a*/ 	.byte	0x3f
	.zero		1


	//   ....[24]....
        /*020c*/ 	.word	0x00006d80
        /*0210*/ 	.word	0x00000017
        /*0214*/ 	.word	0x00000020
        /*0218*/ 	.short	0x010a
        /*021a*/ 	.byte	0x3f
	.zero		1


	//   ....[25]....
        /*021c*/ 	.word	0x00006e50
        /*0220*/ 	.word	0x00000007
        /*0224*/ 	.word	0x00000000
        /*0228*/ 	.short	0x010a
        /*022a*/ 	.byte	0x3f
	.zero		1


	//   ....[26]....
        /*022c*/ 	.word	0x00006ea0
        /*0230*/ 	.word	0x00000006
        /*0234*/ 	.word	0x00000000
        /*0238*/ 	.short	0x010a
        /*023a*/ 	.byte	0x3f
	.zero		1


	//   ....[27]....
        /*023c*/ 	.word	0x00006ef0
        /*0240*/ 	.word	0x00000007
        /*0244*/ 	.word	0x00000000
        /*0248*/ 	.short	0x010a
        /*024a*/ 	.byte	0x3f
	.zero		1


	//----- nvinfo : EIATTR_NUM_MBARRIERS
	.align		4
.L_35:
        /*024c*/ 	.byte	0x03, 0x38
        /*024e*/ 	.short	0x000a


	//----- nvinfo : EIATTR_EXIT_INSTR_OFFSETS
	.align		4
        /*0250*/ 	.byte	0x04, 0x1c
        /*0252*/ 	.short	(.L_37 - .L_36)


	//   ....[0]....
.L_36:
        /*0254*/ 	.word	0x000009d0


	//   ....[1]....
        /*0258*/ 	.word	0x000011f0


	//   ....[2]....
        /*025c*/ 	.word	0x000056f0


	//   ....[3]....
        /*0260*/ 	.word	0x00005c50


	//   ....[4]....
        /*0264*/ 	.word	0x00006c50


	//----- nvinfo : EIATTR_MAX_THREADS
	.align		4
.L_37:
        /*0268*/ 	.byte	0x04, 0x05
        /*026a*/ 	.short	(.L_39 - .L_38)
.L_38:
        /*026c*/ 	.word	0x00000180
        /*0270*/ 	.word	0x00000001
        /*0274*/ 	.word	0x00000001


	//----- nvinfo : EIATTR_CRS_STACK_SIZE
	.align		4
.L_39:
        /*0278*/ 	.byte	0x04, 0x1e
        /*027a*/ 	.short	(.L_41 - .L_40)
.L_40:
        /*027c*/ 	.word	0x00000000


	//----- nvinfo : EIATTR_CBANK_PARAM_SIZE
	.align		4
.L_41:
        /*0280*/ 	.byte	0x03, 0x19
        /*0282*/ 	.short	0x0470


	//----- nvinfo : EIATTR_PARAM_CBANK
	.align		4
        /*0284*/ 	.byte	0x04, 0x0a
        /*0286*/ 	.short	(.L_43 - .L_42)
	.align		4
.L_42:
        /*0288*/ 	.word	index@(.nv.constant0._ZN7cutlass13device_kernelINS_4gemm6kernel13GemmUniversalIN4cute5tupleIJiiiiEEENS1_10collective13CollectiveMmaINS1_34MainloopSm90TmaGmmaWarpSpecializedILi4ENS5_IJNS4_1CILi2EEENSA_ILi1EEESC_EEENS1_35KernelTmaWarpSpecializedCooperativeEEENS5_IJNSA_ILi128EEESG_NSA_ILi32EEEEEEaNS5_IJlSC_lEEEaSJ_NS4_8TiledMMAINS4_8MMA_AtomIJNS4_4SM904GMMA27MMA_64x128x32_S32S8S8_SS_TNEEEENS4_6LayoutISD_NS5_IJSC_NSA_ILi0EEESR_EEEEENS5_IJNS4_10UnderscoreESU_SU_EEEEENS4_13SM90_TMA_LOADENS4_14ComposedLayoutINS4_7SwizzleILi1ELi4ELi3EEENS4_18smem_ptr_flag_bitsILi8EEENSQ_INS5_IJNSA_ILi8EEESH_EEENS5_IJSH_SC_EEEEEEEvNS4_8identityENS4_23SM90_TMA_LOAD_MULTICASTES17_vS18_EENS_8epilogue10collective6detail29Sm90TmaWarpSpecializedAdapterINS1C_15DefaultEpilogueIaSJ_SJ_NS1B_6thread17LinearCombinationIaLi1EiiLNS1G_9ScaleType4KindE0ELNS_15FloatRoundStyleE2EaEENS1_15EpilogueDefaultEEEEEvvEEEEvNT_6ParamsE)
        /*028c*/ 	.short	0x0210
        /*028e*/ 	.short	0x0470


	//----- nvinfo : EIATTR_SW_WAR
	.align		4
.L_43:
        /*0290*/ 	.byte	0x04, 0x36
        /*0292*/ 	.short	(.L_45 - .L_44)
.L_44:
        /*0294*/ 	.word	0x00000008
.L_45:


//--------------------- .nv.callgraph             --------------------------
	.section	.nv.callgraph,"",@"SHT_CUDA_CALLGRAPH"
	.align	4
	.sectionentsize	8
	.align		4
        /*0000*/ 	.word	0x00000000
	.align		4
        /*0004*/ 	.word	0xffffffff
	.align		4
        /*0008*/ 	.word	index@(_ZN7cutlass13device_kernelINS_4gemm6kernel13GemmUniversalIN4cute5tupleIJiiiiEEENS1_10collective13CollectiveMmaINS1_34MainloopSm90TmaGmmaWarpSpecializedILi4ENS5_IJNS4_1CILi2EEENSA_ILi1EEESC_EEENS1_35KernelTmaWarpSpecializedCooperativeEEENS5_IJNSA_ILi128EEESG_NSA_ILi32EEEEEEaNS5_IJlSC_lEEEaSJ_NS4_8TiledMMAINS4_8MMA_AtomIJNS4_4SM904GMMA27MMA_64x128x32_S32S8S8_SS_TNEEEENS4_6LayoutISD_NS5_IJSC_NSA_ILi0EEESR_EEEEENS5_IJNS4_10UnderscoreESU_SU_EEEEENS4_13SM90_TMA_LOADENS4_14ComposedLayoutINS4_7SwizzleILi1ELi4ELi3EEENS4_18smem_ptr_flag_bitsILi8EEENSQ_INS5_IJNSA_ILi8EEESH_EEENS5_IJSH_SC_EEEEEEEvNS4_8identityENS4_23SM90_TMA_LOAD_MULTICASTES17_vS18_EENS_8epilogue10collective6detail29Sm90TmaWarpSpecializedAdapterINS1C_15DefaultEpilogueIaSJ_SJ_NS1B_6thread17LinearCombinationIaLi1EiiLNS1G_9ScaleType4KindE0ELNS_15FloatRoundStyleE2EaEENS1_15EpilogueDefaultEEEEEvvEEEEvNT_6ParamsE)
	.align		4
        /*000c*/ 	.word	index@(__assertfail)
	.align		4
        /*0010*/ 	.word	0x00000000
	.align		4
        /*0014*/ 	.word	0xfffffffe
	.align		4
        /*0018*/ 	.word	0x00000000
	.align		4
        /*001c*/ 	.word	0xfffffffd
	.align		4
        /*0020*/ 	.word	0x00000000
	.align		4
        /*0024*/ 	.word	0xfffffffc


//--------------------- .nv.constant4             --------------------------
	.section	.nv.constant4,"a",@progbits
	.align	8
	.align		8
.nv.constant4:
        /*0000*/ 	.dword	__assertfail
	.align		8
        /*0008*/ 	.dword	__unnamed_1
	.align		8
        /*0010*/ 	.dword	_ZN39_INTERNAL_2a0347c2_4_k_cu_7dbd30e8_52184cuda3std3__45__cpo5beginE
	.align		8
        /*0018*/ 	.dword	_ZN39_INTERNAL_2a0347c2_4_k_cu_7dbd30e8_52184cuda3std3__45__cpo3endE
	.align		8
        /*0020*/ 	.dword	_ZN39_INTERNAL_2a0347c2_4_k_cu_7dbd30e8_52184cuda3std3__45__cpo6cbeginE
	.align		8
        /*0028*/ 	.dword	_ZN39_INTERNAL_2a0347c2_4_k_cu_7dbd30e8_52184cuda3std3__45__cpo4cendE
	.align		8
        /*0030*/ 	.dword	_ZN39_INTERNAL_2a0347c2_4_k_cu_7dbd30e8_52184cuda3std3__441_GLOBAL__N__2a0347c2_4_k_cu_7dbd30e8_52186ignoreE
	.align		8
        /*0038*/ 	.dword	_ZN39_INTERNAL_2a0347c2_4_k_cu_7dbd30e8_52184cuda3std3__419piecewise_constructE
	.align		8
        /*0040*/ 	.dword	_ZN39_INTERNAL_2a0347c2_4_k_cu_7dbd30e8_52184cuda3std3__48in_placeE
	.align		8
        /*0048*/ 	.dword	_ZN39_INTERNAL_2a0347c2_4_k_cu_7dbd30e8_52184cuda3std6ranges3__45__cpo4swapE
	.align		8
        /*0050*/ 	.dword	_ZN39_INTERNAL_2a0347c2_4_k_cu_7dbd30e8_52184cuda3std6ranges3__45__cpo9iter_moveE
	.align		8
        /*0058*/ 	.dword	_ZN39_INTERNAL_2a0347c2_4_k_cu_7dbd30e8_52184cute7productE
	.align		8
        /*0060*/ 	.dword	_ZN39_INTERNAL_2a0347c2_4_k_cu_7dbd30e8_52184cute1_E
	.align		8
        /*0068*/ 	.dword	$str$22
	.align		8
        /*0070*/ 	.dword	$str$23


//--------------------- .text._ZN7cutlass13device_kernelINS_4gemm6kernel13GemmUniversalIN4cute5tupleIJiiiiEEENS1_10collective13CollectiveMmaINS1_34MainloopSm90TmaGmmaWarpSpecializedILi4ENS5_IJNS4_1CILi2EEENSA_ILi1EEESC_EEENS1_35KernelTmaWarpSpecializedCooperativeEEENS5_IJNSA_ILi128EEESG_NSA_ILi32EEEEEEaNS5_IJlSC_lEEEaSJ_NS4_8TiledMMAINS4_8MMA_AtomIJNS4_4SM904GMMA27MMA_64x128x32_S32S8S8_SS_TNEEEENS4_6LayoutISD_NS5_IJSC_NSA_ILi0EEESR_EEEEENS5_IJNS4_10UnderscoreESU_SU_EEEEENS4_13SM90_TMA_LOADENS4_14ComposedLayoutINS4_7SwizzleILi1ELi4ELi3EEENS4_18smem_ptr_flag_bitsILi8EEENSQ_INS5_IJNSA_ILi8EEESH_EEENS5_IJSH_SC_EEEEEEEvNS4_8identityENS4_23SM90_TMA_LOAD_MULTICASTES17_vS18_EENS_8epilogue10collective6detail29Sm90TmaWarpSpecializedAdapterINS1C_15DefaultEpilogueIaSJ_SJ_NS1B_6thread17LinearCombinationIaLi1EiiLNS1G_9ScaleType4KindE0ELNS_15FloatRoundStyleE2EaEENS1_15EpilogueDefaultEEEEEvvEEEEvNT_6ParamsE --------------------------
	.section	.text._ZN7cutlass13device_kernelINS_4gemm6kernel13GemmUniversalIN4cute5tupleIJiiiiEEENS1_10collective13CollectiveMmaINS1_34MainloopSm90TmaGmmaWarpSpecializedILi4ENS5_IJNS4_1CILi2EEENSA_ILi1EEESC_EEENS1_35KernelTmaWarpSpecializedCooperativeEEENS5_IJNSA_ILi128EEESG_NSA_ILi32EEEEEEaNS5_IJlSC_lEEEaSJ_NS4_8TiledMMAINS4_8MMA_AtomIJNS4_4SM904GMMA27MMA_64x128x32_S32S8S8_SS_TNEEEENS4_6LayoutISD_NS5_IJSC_NSA_ILi0EEESR_EEEEENS5_IJNS4_10UnderscoreESU_SU_EEEEENS4_13SM90_TMA_LOADENS4_14ComposedLayoutINS4_7SwizzleILi1ELi4ELi3EEENS4_18smem_ptr_flag_bitsILi8EEENSQ_INS5_IJNSA_ILi8EEESH_EEENS5_IJSH_SC_EEEEEEEvNS4_8identityENS4_23SM90_TMA_LOAD_MULTICASTES17_vS18_EENS_8epilogue10collective6detail29Sm90TmaWarpSpecializedAdapterINS1C_15DefaultEpilogueIaSJ_SJ_NS1B_6thread17LinearCombinationIaLi1EiiLNS1G_9ScaleType4KindE0ELNS_15FloatRoundStyleE2EaEENS1_15EpilogueDefaultEEEEEvvEEEEvNT_6ParamsE,"ax",@progbits
	.align	128
.text._ZN7cutlass13device_kernelINS_4gemm6kernel13GemmUniversalIN4cute5tupleIJiiiiEEENS1_10collective13CollectiveMmaINS1_34MainloopSm90TmaGmmaWarpSpecializedILi4ENS5_IJNS4_1CILi2EEENSA_ILi1EEESC_EEENS1_35KernelTmaWarpSpecializedCooperativeEEENS5_IJNSA_ILi128EEESG_NSA_ILi32EEEEEEaNS5_IJlSC_lEEEaSJ_NS4_8TiledMMAINS4_8MMA_AtomIJNS4_4SM904GMMA27MMA_64x128x32_S32S8S8_SS_TNEEEENS4_6LayoutISD_NS5_IJSC_NSA_ILi0EEESR_EEEEENS5_IJNS4_10UnderscoreESU_SU_EEEEENS4_13SM90_TMA_LOADENS4_14ComposedLayoutINS4_7SwizzleILi1ELi4ELi3EEENS4_18smem_ptr_flag_bitsILi8EEENSQ_INS5_IJNSA_ILi8EEESH_EEENS5_IJSH_SC_EEEEEEEvNS4_8identityENS4_23SM90_TMA_LOAD_MULTICASTES17_vS18_EENS_8epilogue10collective6detail29Sm90TmaWarpSpecializedAdapterINS1C_15DefaultEpilogueIaSJ_SJ_NS1B_6thread17LinearCombinationIaLi1EiiLNS1G_9ScaleType4KindE0ELNS_15FloatRoundStyleE2EaEENS1_15EpilogueDefaultEEEEEvvEEEEvNT_6ParamsE:
        .type           _ZN7cutlass13device_kernelINS_4gemm6kernel13GemmUniversalIN4cute5tupleIJiiiiEEENS1_10collective13CollectiveMmaINS1_34MainloopSm90TmaGmmaWarpSpecializedILi4ENS5_IJNS4_1CILi2EEENSA_ILi1EEESC_EEENS1_35KernelTmaWarpSpecializedCooperativeEEENS5_IJNSA_ILi128EEESG_NSA_ILi32EEEEEEaNS5_IJlSC_lEEEaSJ_NS4_8TiledMMAINS4_8MMA_AtomIJNS4_4SM904GMMA27MMA_64x128x32_S32S8S8_SS_TNEEEENS4_6LayoutISD_NS5_IJSC_NSA_ILi0EEESR_EEEEENS5_IJNS4_10UnderscoreESU_SU_EEEEENS4_13SM90_TMA_LOADENS4_14ComposedLayoutINS4_7SwizzleILi1ELi4ELi3EEENS4_18smem_ptr_flag_bitsILi8EEENSQ_INS5_IJNSA_ILi8EEESH_EEENS5_IJSH_SC_EEEEEEEvNS4_8identityENS4_23SM90_TMA_LOAD_MULTICASTES17_vS18_EENS_8epilogue10collective6detail29Sm90TmaWarpSpecializedAdapterINS1C_15DefaultEpilogueIaSJ_SJ_NS1B_6thread17LinearCombinationIaLi1EiiLNS1G_9ScaleType4KindE0ELNS_15FloatRoundStyleE2EaEENS1_15EpilogueDefaultEEEEEvvEEEEvNT_6ParamsE,@function
        .size           _ZN7cutlass13device_kernelINS_4gemm6kernel13GemmUniversalIN4cute5tupleIJiiiiEEENS1_10collective13CollectiveMmaINS1_34MainloopSm90TmaGmmaWarpSpecializedILi4ENS5_IJNS4_1CILi2EEENSA_ILi1EEESC_EEENS1_35KernelTmaWarpSpecializedCooperativeEEENS5_IJNSA_ILi128EEESG_NSA_ILi32EEEEEEaNS5_IJlSC_lEEEaSJ_NS4_8TiledMMAINS4_8MMA_AtomIJNS4_4SM904GMMA27MMA_64x128x32_S32S8S8_SS_TNEEEENS4_6LayoutISD_NS5_IJSC_NSA_ILi0EEESR_EEEEENS5_IJNS4_10UnderscoreESU_SU_EEEEENS4_13SM90_TMA_LOADENS4_14ComposedLayoutINS4_7SwizzleILi1ELi4ELi3EEENS4_18smem_ptr_flag_bitsILi8EEENSQ_INS5_IJNSA_ILi8EEESH_EEENS5_IJSH_SC_EEEEEEEvNS4_8identityENS4_23SM90_TMA_LOAD_MULTICASTES17_vS18_EENS_8epilogue10collective6detail29Sm90TmaWarpSpecializedAdapterINS1C_15DefaultEpilogueIaSJ_SJ_NS1B_6thread17LinearCombinationIaLi1EiiLNS1G_9ScaleType4KindE0ELNS_15FloatRoundStyleE2EaEENS1_15EpilogueDefaultEEEEEvvEEEEvNT_6ParamsE,(.L_x_201 - _ZN7cutlass13device_kernelINS_4gemm6kernel13GemmUniversalIN4cute5tupleIJiiiiEEENS1_10collective13CollectiveMmaINS1_34MainloopSm90TmaGmmaWarpSpecializedILi4ENS5_IJNS4_1CILi2EEENSA_ILi1EEESC_EEENS1_35KernelTmaWarpSpecializedCooperativeEEENS5_IJNSA_ILi128EEESG_NSA_ILi32EEEEEEaNS5_IJlSC_lEEEaSJ_NS4_8TiledMMAINS4_8MMA_AtomIJNS4_4SM904GMMA27MMA_64x128x32_S32S8S8_SS_TNEEEENS4_6LayoutISD_NS5_IJSC_NSA_ILi0EEESR_EEEEENS5_IJNS4_10UnderscoreESU_SU_EEEEENS4_13SM90_TMA_LOADENS4_14ComposedLayoutINS4_7SwizzleILi1ELi4ELi3EEENS4_18smem_ptr_flag_bitsILi8EEENSQ_INS5_IJNSA_ILi8EEESH_EEENS5_IJSH_SC_EEEEEEEvNS4_8identityENS4_23SM90_TMA_LOAD_MULTICASTES17_vS18_EENS_8epilogue10collective6detail29Sm90TmaWarpSpecializedAdapterINS1C_15DefaultEpilogueIaSJ_SJ_NS1B_6thread17LinearCombinationIaLi1EiiLNS1G_9ScaleType4KindE0ELNS_15FloatRoundStyleE2EaEENS1_15EpilogueDefaultEEEEEvvEEEEvNT_6ParamsE)
        .other          _ZN7cutlass13device_kernelINS_4gemm6kernel13GemmUniversalIN4cute5tupleIJiiiiEEENS1_10collective13CollectiveMmaINS1_34MainloopSm90TmaGmmaWarpSpecializedILi4ENS5_IJNS4_1CILi2EEENSA_ILi1EEESC_EEENS1_35KernelTmaWarpSpecializedCooperativeEEENS5_IJNSA_ILi128EEESG_NSA_ILi32EEEEEEaNS5_IJlSC_lEEEaSJ_NS4_8TiledMMAINS4_8MMA_AtomIJNS4_4SM904GMMA27MMA_64x128x32_S32S8S8_SS_TNEEEENS4_6LayoutISD_NS5_IJSC_NSA_ILi0EEESR_EEEEENS5_IJNS4_10UnderscoreESU_SU_EEEEENS4_13SM90_TMA_LOADENS4_14ComposedLayoutINS4_7SwizzleILi1ELi4ELi3EEENS4_18smem_ptr_flag_bitsILi8EEENSQ_INS5_IJNSA_ILi8EEESH_EEENS5_IJSH_SC_EEEEEEEvNS4_8identityENS4_23SM90_TMA_LOAD_MULTICASTES17_vS18_EENS_8epilogue10collective6detail29Sm90TmaWarpSpecializedAdapterINS1C_15DefaultEpilogueIaSJ_SJ_NS1B_6thread17LinearCombinationIaLi1EiiLNS1G_9ScaleType4KindE0ELNS_15FloatRoundStyleE2EaEENS1_15EpilogueDefaultEEEEEvvEEEEvNT_6ParamsE,@"STO_CUDA_ENTRY STV_DEFAULT"
_ZN7cutlass13device_kernelINS_4gemm6kernel13GemmUniversalIN4cute5tupleIJiiiiEEENS1_10collective13CollectiveMmaINS1_34MainloopSm90TmaGmmaWarpSpecializedILi4ENS5_IJNS4_1CILi2EEENSA_ILi1EEESC_EEENS1_35KernelTmaWarpSpecializedCooperativeEEENS5_IJNSA_ILi128EEESG_NSA_ILi32EEEEEEaNS5_IJlSC_lEEEaSJ_NS4_8TiledMMAINS4_8MMA_AtomIJNS4_4SM904GMMA27MMA_64x128x32_S32S8S8_SS_TNEEEENS4_6LayoutISD_NS5_IJSC_NSA_ILi0EEESR_EEEEENS5_IJNS4_10UnderscoreESU_SU_EEEEENS4_13SM90_TMA_LOADENS4_14ComposedLayoutINS4_7SwizzleILi1ELi4ELi3EEENS4_18smem_ptr_flag_bitsILi8EEENSQ_INS5_IJNSA_ILi8EEESH_EEENS5_IJSH_SC_EEEEEEEvNS4_8identityENS4_23SM90_TMA_LOAD_MULTICASTES17_vS18_EENS_8epilogue10collective6detail29Sm90TmaWarpSpecializedAdapterINS1C_15DefaultEpilogueIaSJ_SJ_NS1B_6thread17LinearCombinationIaLi1EiiLNS1G_9ScaleType4KindE0ELNS_15FloatRoundStyleE2EaEENS1_15EpilogueDefaultEEEEEvvEEEEvNT_6ParamsE:
[----:B------:R-:W0:Y:S01]  /*0000*/  LDC R1, c[0x0][0x28] ;  /* 0x00000a00ff017b82 */ /* 0x000e220000000800 */
[----:B------:R-:W1:Y:S01]  /*0010*/  S2R R94, SR_TID.X ;  /* 0x00000000005e7919 */ /* 0x000e620000002100 */
[----:B------:R-:W-:Y:S01]  /*0020*/  ELECT P0, URZ, PT ;  /* 0x00000000003f782f */ /* 0x000fe20003800000 */
[----:B------:R-:W-:Y:S01]  /*0030*/  BSSY B0, `(.L_x_0) ;  /* 0x000000f000007945 */ /* 0x000fe20003800000 */
[--C-:B-1----:R-:W-:Y:S02]  /*0040*/  SHF.R.U32.HI R0, RZ, 0x5, R94.reuse ;  /* 0x00000005ff007819 */ /* 0x102fe4000001165e */
[----:B------:R-:W-:-:S03]  /*0050*/  SHF.R.U32.HI R6, RZ, 0x7, R94 ;  /* 0x00000007ff067819 */ /* 0x000fc6000001165e */
[----:B------:R-:W1:Y:S04]  /*0060*/  SHFL.IDX PT, R3, R0, RZ, 0x1f ;  /* 0x00001fff00037589 */ /* 0x000e6800000e0000 */
[----:B------:R2:W3:Y:S01]  /*0070*/  SHFL.IDX PT, R2, R6, RZ, 0x1f ;  /* 0x00001fff06027589 */ /* 0x0004e200000e0000 */
[----:B-1----:R-:W-:-:S13]  /*0080*/  ISETP.NE.OR P0, PT, R3, RZ, !P0 ;  /* 0x000000ff0300720c */ /* 0x002fda0004705670 */
[----:B0-23--:R-:W-:Y:S05]  /*0090*/  @P0 BRA `(.L_x_1) ;  /* 0x0000000000200947 */ /* 0x00dfea0003800000 */
[----:B------:R-:W-:Y:S02]  /*00a0*/  ULDC.64 UR4, c[0x0][0x198] ;  /* 0x0000660000047ab9 */ /* 0x000fe40000000a00 */
[----:B------:R-:W-:Y:S02]  /*00b0*/  UIADD3 UR6, UP0, UR4, 0xf0, URZ ;  /* 0x000000f004067890 */ /* 0x000fe4000ff1e03f */
[----:B------:R-:W-:Y:S02]  /*00c0*/  UIADD3 UR4, UP1, UR4, 0x1f0, URZ ;  /* 0x000001f004047890 */ /* 0x000fe4000ff3e03f */
[----:B------:R-:W-:Y:S02]  /*00d0*/  UIADD3.X UR7, URZ, UR5, URZ, UP0, !UPT ;  /* 0x000000053f077290 */ /* 0x000fe400087fe43f */
[----:B------:R-:W-:-:S07]  /*00e0*/  UIADD3.X UR5, URZ, UR5, URZ, UP1, !UPT ;  /* 0x000000053f057290 */ /* 0x000fce0008ffe43f */
[----:B------:R0:W-:Y:S02]  /*00f0*/  UTMACCTL.PF [UR6] ;  /* 0x00000000060079b9 */ /* 0x0001e40008040000 */
[----:B------:R0:W-:Y:S02]  /*0100*/  UTMACCTL.PF [UR4] ;  /* 0x00000000040079b9 */ /* 0x0001e40008040000 */
[----:B0-----:R-:W-:Y:S01]  /*0110*/  NOP ;  /* 0x0000000000007918 */ /* 0x001fe20000000000 */
.L_x_1:
[----:B------:R-:W-:Y:S05]  /*0120*/  BSYNC B0 ;  /* 0x0000000000007941 */ /* 0x000fea0003800000 */
.L_x_0:
[----:B------:R-:W0:Y:S02]  /*0130*/  SHFL.IDX PT, R5, R0, RZ, 0x1f ;  /* 0x00001fff00057589 */ /* 0x000e2400000e0000 */
[----:B0-----:R-:W-:-:S13]  /*0140*/  ISETP.NE.AND P0, PT, R5, RZ, PT ;  /* 0x000000ff0500720c */ /* 0x001fda0003f05270 */
[----:B------:R-:W-:Y:S05]  /*0150*/  @P0 BRA `(.L_x_2) ;  /* 0x0000000000580947 */ /* 0x000fea0003800000 */
[----:B------:R-:W0:Y:S01]  /*0160*/  S2UR UR8, SR_CgaCtaId ;  /* 0x00000000000879c3 */ /* 0x000e220000008800 */
[----:B------:R-:W-:Y:S01]  /*0170*/  UMOV UR4, 0x400 ;  /* 0x0000040000047882 */ /* 0x000fe20000000000 */
[----:B------:R-:W-:Y:S01]  /*0180*/  UMOV UR5, 0x1 ;  /* 0x0000000100057882 */ /* 0x000fe20000000000 */
[----:B------:R-:W-:Y:S01]  /*0190*/  UMOV UR6, 0x4 ;  /* 0x0000000400067882 */ /* 0x000fe20000000000 */
[----:B------:R-:W-:Y:S01]  /*01a0*/  ELECT P0, URZ, PT ;  /* 0x00000000003f782f */ /* 0x000fe20003800000 */
[----:B------:R-:W-:-:S04]  /*01b0*/  UIADD3 UR6, -UR6, 0x100000, URZ ;  /* 0x0010000006067890 */ /* 0x000fc8000fffe13f */
[----:B------:R-:W-:Y:S02]  /*01c0*/  USHF.L.U32 UR7, UR6, 0xb, URZ ;  /* 0x0000000b06077899 */ /* 0x000fe4000800063f */
[----:B------:R-:W-:Y:S02]  /*01d0*/  USHF.L.U32 UR6, UR6, 0x1, URZ ;  /* 0x0000000106067899 */ /* 0x000fe4000800063f */
[----:B0-----:R-:W-:Y:S02]  /*01e0*/  ULEA UR8, UR8, UR4, 0x18 ;  /* 0x0000000408087291 */ /* 0x001fe4000f8ec03f */
[----:B------:R-:W-:-:S04]  /*01f0*/  UIADD3 UR4, -UR5, 0x100000, URZ ;  /* 0x0010000005047890 */ /* 0x000fc8000fffe13f */
[----:B------:R-:W-:Y:S02]  /*0200*/  USHF.L.U32 UR5, UR4, 0xb, URZ ;  /* 0x0000000b04057899 */ /* 0x000fe4000800063f */
[----:B------:R-:W-:Y:S01]  /*0210*/  USHF.L.U32 UR4, UR4, 0x1, URZ ;  /* 0x0000000104047899 */ /* 0x000fe2000800063f */
[----:B------:R-:W0:Y:S11]  /*0220*/  FENCE.VIEW.ASYNC.S ;  /* 0x00000000000073c6 */ /* 0x000e360000000000 */
[----:B0-----:R0:W1:Y:S01]  /*0230*/  SYNCS.EXCH.64 URZ, [UR8], UR4 ;  /* 0x00000004083f75b2 */ /* 0x0010620008000100 */
[----:B------:R0:W2:Y:S01]  /*0240*/  SYNCS.EXCH.64 URZ, [UR8+0x20], UR6 ;  /* 0x00002006083f75b2 */ /* 0x0000a20008000100 */
[----:B------:R0:W3:Y:S01]  /*0250*/  SYNCS.EXCH.64 URZ, [UR8+0x8], UR4 ;  /* 0x00000804083f75b2 */ /* 0x0000e20008000100 */
[----:B------:R0:W4:Y:S01]  /*0260*/  SYNCS.EXCH.64 URZ, [UR8+0x28], UR6 ;  /* 0x00002806083f75b2 */ /* 0x0001220008000100 */
[----:B------:R0:W0:Y:S01]  /*0270*/  SYNCS.EXCH.64 URZ, [UR8+0x10], UR4 ;  /* 0x00001004083f75b2 */ /* 0x0000220008000100 */
[----:B------:R0:W0:Y:S01]  /*0280*/  SYNCS.EXCH.64 URZ, [UR8+0x30], UR6 ;  /* 0x00003006083f75b2 */ /* 0x0000220008000100 */
[----:B------:R0:W0:Y:S01]  /*0290*/  SYNCS.EXCH.64 URZ, [UR8+0x18], UR4 ;  /* 0x00001804083f75b2 */ /* 0x0000220008000100 */
[----:B------:R0:W0:Y:S01]  /*02a0*/  SYNCS.EXCH.64 URZ, [UR8+0x38], UR6 ;  /* 0x00003806083f75b2 */ /* 0x0000220008000100 */
[----:B------:R-:W-:Y:S01]  /*02b0*/  NOP ;  /* 0x0000000000007918 */ /* 0x000fe20000000000 */
.L_x_2:
[----:B------:R-:W-:Y:S01]  /*02c0*/  SHF.R.S32.HI R7, RZ, 0x1f, R94 ;  /* 0x0000001fff077819 */ /* 0x000fe2000001145e */
[----:B------:R-:W5:Y:S01]  /*02d0*/  SHFL.IDX PT, R0, R0, RZ, 0x1f ;  /* 0x00001fff00007589 */ /* 0x000f6200000e0000 */
[----:B0-----:R-:W0:Y:S01]  /*02e0*/  S2UR UR8, SR_CTAID.X ;  /* 0x00000000000879c3 */ /* 0x001e220000002500 */
[----:B------:R-:W-:Y:S02]  /*02f0*/  ELECT P0, URZ, PT ;  /* 0x00000000003f782f */ /* 0x000fe40003800000 */
[----:B------:R-:W-:Y:S01]  /*0300*/  LEA.HI R7, R7, R94, RZ, 0x7 ;  /* 0x0000005e07077211 */ /* 0x000fe200078f38ff */
[----:B------:R-:W1:Y:S01]  /*0310*/  S2R R4, SR_CTAID.Y ;  /* 0x0000000000047919 */ /* 0x000e620000002600 */
[----:B------:R-:W-:Y:S01]  /*0320*/  SHF.R.S32.HI R10, RZ, 0x1f, R5 ;  /* 0x0000001fff0a7819 */ /* 0x000fe20000011405 */
[----:B------:R-:W-:Y:S01]  /*0330*/  ULDC UR4, c[0x0][0x150] ;  /* 0x0000540000047ab9 */ /* 0x000fe20000000800 */
[----:B------:R-:W-:Y:S01]  /*0340*/  LOP3.LUT R7, R7, 0xffffff80, RZ, 0xc0, !PT ;  /* 0xffffff8007077812 */ /* 0x000fe200078ec0ff */
[----:B------:R-:W-:Y:S01]  /*0350*/  NOP ;  /* 0x0000000000007918 */ /* 0x000fe20000000000 */
[----:B------:R-:W-:Y:S01]  /*0360*/  LEA.HI R10, R10, R5, RZ, 0x2 ;  /* 0x000000050a0a7211 */ /* 0x000fe200078f10ff */
[----:B------:R-:W2:Y:S01]  /*0370*/  LDC R12, c[0x0][0x144] ;  /* 0x00005100ff0c7b82 */ /* 0x000ea20000000800 */
[----:B------:R-:W-:Y:S01]  /*0380*/  NOP ;  /* 0x0000000000007918 */ /* 0x000fe20000000000 */
[----:B------:R-:W-:Y:S01]  /*0390*/  IMAD.IADD R8, R94, 0x1, -R7 ;  /* 0x000000015e087824 */ /* 0x000fe200078e0a07 */
[----:B------:R-:W-:Y:S01]  /*03a0*/  LOP3.LUT R10, R10, 0x3ffffffc, RZ, 0xc0, !PT ;  /* 0x3ffffffc0a0a7812 */ /* 0x000fe200078ec0ff */
[----:B------:R-:W-:Y:S01]  /*03b0*/  IMAD.MOV.U32 R22, RZ, RZ, 0x1 ;  /* 0x00000001ff167424 */ /* 0x000fe200078e00ff */
[----:B------:R-:W-:-:S02]  /*03c0*/  ISETP.NE.AND P3, PT, R2, RZ, PT ;  /* 0x000000ff0200720c */ /* 0x000fc40003f65270 */
[----:B------:R-:W-:Y:S01]  /*03d0*/  SHF.R.S32.HI R7, RZ, 0x1f, R8 ;  /* 0x0000001fff077819 */ /* 0x000fe20000011408 */
[----:B------:R-:W-:Y:S01]  /*03e0*/  IMAD.IADD R10, R5, 0x1, -R10 ;  /* 0x00000001050a7824 */ /* 0x000fe200078e0a0a */
[----:B------:R-:W3:Y:S02]  /*03f0*/  LDC R14, c[0x0][0x140] ;  /* 0x00005000ff0e7b82 */ /* 0x000ee40000000800 */
[----:B------:R-:W-:Y:S02]  /*0400*/  LEA.HI R7, R7, R8, RZ, 0x3 ;  /* 0x0000000807077211 */ /* 0x000fe400078f18ff */
[----:B-----5:R-:W-:Y:S02]  /*0410*/  ISETP.NE.OR P0, PT, R0, RZ, !P0 ;  /* 0x000000ff0000720c */ /* 0x020fe40004705670 */
[----:B------:R-:W-:Y:S02]  /*0420*/  SHF.R.S32.HI R0, RZ, 0x3, R7 ;  /* 0x00000003ff007819 */ /* 0x000fe40000011407 */
[----:B0-----:R-:W-:-:S02]  /*0430*/  I2FP.F32.U32 R9, UR8 ;  /* 0x0000000800097c45 */ /* 0x001fc40008201000 */
[----:B------:R-:W-:-:S03]  /*0440*/  SHF.R.S32.HI R7, RZ, 0x1f, R7 ;  /* 0x0000001fff077819 */ /* 0x000fc60000011407 */
[----:B------:R-:W-:Y:S01]  /*0450*/  FMUL R11, R9, UR4 ;  /* 0x00000004090b7c20 */ /* 0x000fe20008400000 */
[----:B------:R-:W-:Y:S01]  /*0460*/  LEA.HI R7, R7, R0, RZ, 0x2 ;  /* 0x0000000007077211 */ /* 0x000fe200078f10ff */
[----:B------:R-:W-:Y:S01]  /*0470*/  ULDC UR4, c[0x0][0x154] ;  /* 0x0000550000047ab9 */ /* 0x000fe20000000800 */
[----:B-1----:R-:W-:Y:S01]  /*0480*/  I2FP.F32.U32 R13, R4 ;  /* 0x00000004000d7245 */ /* 0x002fe20000201000 */
[----:B------:R-:W-:Y:S01]  /*0490*/  VOTEU.ALL UP0, P0 ;  /* 0x00000000003f7886 */ /* 0x000fe20000000000 */
[----:B------:R-:W-:Y:S01]  /*04a0*/  LOP3.LUT R7, R7, 0xfffffffc, RZ, 0xc0, !PT ;  /* 0xfffffffc07077812 */ /* 0x000fe200078ec0ff */
[----:B------:R-:W0:Y:S01]  /*04b0*/  F2I.U32.TRUNC.NTZ R11, R11 ;  /* 0x0000000b000b7305 */ /* 0x000e22000020f000 */
[----:B------:R-:W1:Y:S01]  /*04c0*/  LDC R9, c[0x0][0x148] ;  /* 0x00005200ff097b82 */ /* 0x000e620000000800 */
[----:B------:R-:W-:Y:S01]  /*04d0*/  FMUL R13, R13, UR4 ;  /* 0x000000040d0d7c20 */ /* 0x000fe20008400000 */
[----:B------:R-:W-:Y:S01]  /*04e0*/  UMOV UR4, 0x20 ;  /* 0x0000002000047882 */ /* 0x000fe20000000000 */
[----:B------:R-:W-:Y:S01]  /*04f0*/  IMAD.IADD R7, R0, 0x1, -R7 ;  /* 0x0000000100077824 */ /* 0x000fe200078e0a07 */
[----:B------:R-:W-:Y:S01]  /*0500*/  SHF.R.S32.HI R0, RZ, 0x1f, R3 ;  /* 0x0000001fff007819 */ /* 0x000fe20000011403 */
[----:B------:R-:W-:Y:S01]  /*0510*/  @!UP0 UMOV UR6, 0x400 ;  /* 0x0000040000068882 */ /* 0x000fe20000000000 */
[----:B------:R-:W-:-:S04]  /*0520*/  @!UP0 UIADD3 UR4, -UR4, 0x100000, URZ ;  /* 0x0010000004048890 */ /* 0x000fc8000fffe13f */
[----:B------:R-:W-:Y:S02]  /*0530*/  @!UP0 USHF.L.U32 UR5, UR4, 0xb, URZ ;  /* 0x0000000b04058899 */ /* 0x000fe4000800063f */
[----:B------:R-:W-:Y:S01]  /*0540*/  @!UP0 USHF.L.U32 UR4, UR4, 0x1, URZ ;  /* 0x0000000104048899 */ /* 0x000fe2000800063f */
[----:B------:R-:W-:Y:S01]  /*0550*/  IMAD R10, R10, 0x4, R7 ;  /* 0x000000040a0a7824 */ /* 0x000fe200078e0207 */
[----:B------:R-:W5:Y:S01]  /*0560*/  @!UP0 S2UR UR7, SR_CgaCtaId ;  /* 0x00000000000789c3 */ /* 0x000f620000008800 */
[----:B------:R-:W4:Y:S01]  /*0570*/  F2I.U32.TRUNC.NTZ R13, R13 ;  /* 0x0000000d000d7305 */ /* 0x000f22000020f000 */
[----:B------:R-:W-:Y:S01]  /*0580*/  LEA.HI R0, R0, R3, RZ, 0x2 ;  /* 0x0000000300007211 */ /* 0x000fe200078f10ff */
[C---:B------:R-:W-:Y:S01]  /*0590*/  IMAD.SHL.U32 R19, R10.reuse, 0x4, RZ ;  /* 0x000000040a137824 */ /* 0x040fe200078e00ff */
[----:B------:R-:W-:Y:S01]  /*05a0*/  LEA.HI R7, R10, R10, RZ, 0x1 ;  /* 0x0000000a0a077211 */ /* 0x000fe200078f08ff */
[----:B------:R-:W-:Y:S01]  /*05b0*/  VOTEU.ALL UP1, P0 ;  /* 0x00000000003f7886 */ /* 0x000fe20000020000 */
[----:B0-----:R-:W-:Y:S01]  /*05c0*/  IMAD.MOV R15, RZ, RZ, -R11 ;  /* 0x000000ffff0f7224 */ /* 0x001fe200078e0a0b */
[----:B------:R-:W-:-:S02]  /*05d0*/  LOP3.LUT R0, R0, 0xfffffffc, RZ, 0xc0, !PT ;  /* 0xfffffffc00007812 */ /* 0x000fc400078ec0ff */
[----:B------:R-:W-:Y:S01]  /*05e0*/  LOP3.LUT R11, R7, 0xfffffffe, RZ, 0xc0, !PT ;  /* 0xfffffffe070b7812 */ /* 0x000fe200078ec0ff */
[----:B--2---:R-:W-:Y:S01]  /*05f0*/  IMAD R7, R12, R15, UR8 ;  /* 0x000000080c077e24 */ /* 0x004fe2000f8e020f */
[----:B------:R-:W-:Y:S01]  /*0600*/  LOP3.LUT R19, R10, 0xc, R19, 0x78, !PT ;  /* 0x0000000c0a137812 */ /* 0x000fe200078e7813 */
[----:B------:R-:W-:Y:S01]  /*0610*/  IMAD.IADD R3, R3, 0x1, -R0 ;  /* 0x0000000103037824 */ /* 0x000fe200078e0a00 */
[----:B---3--:R-:W-:Y:S01]  /*0620*/  ISETP.EQ.U32.AND P2, PT, R14, 0x1, PT ;  /* 0x000000010e00780c */ /* 0x008fe20003f42070 */
[----:B------:R-:W-:Y:S02]  /*0630*/  IMAD.IADD R12, R10, 0x1, -R11 ;  /* 0x000000010a0c7824 */ /* 0x000fe400078e0a0b */
[----:B----4-:R-:W-:Y:S01]  /*0640*/  IMAD.MOV R24, RZ, RZ, -R13 ;  /* 0x000000ffff187224 */ /* 0x010fe200078e0a0d */
[----:B------:R-:W-:Y:S02]  /*0650*/  ISETP.NE.AND P1, PT, R3, 0x3, PT ;  /* 0x000000030300780c */ /* 0x000fe40003f25270 */
[----:B------:R-:W-:Y:S01]  /*0660*/  ISETP.NE.AND P4, PT, R12, R7, PT ;  /* 0x000000070c00720c */ /* 0x000fe20003f85270 */
[----:B-1----:R-:W-:Y:S01]  /*0670*/  IMAD R11, R9, R24, R4 ;  /* 0x00000018090b7224 */ /* 0x002fe200078e0204 */
[----:B------:R-:W-:Y:S01]  /*0680*/  ISETP.EQ.OR P1, PT, R3, RZ, !P1 ;  /* 0x000000ff0300720c */ /* 0x000fe20004f22670 */
[----:B-----5:R-:W-:-:S03]  /*0690*/  @!UP0 ULEA UR6, UR7, UR6, 0x18 ;  /* 0x0000000607068291 */ /* 0x020fc6000f8ec03f */
[----:B------:R-:W-:Y:S01]  /*06a0*/  ISETP.EQ.AND P1, PT, R2, RZ, P1 ;  /* 0x000000ff0200720c */ /* 0x000fe20000f22270 */
[----:B------:R-:W-:Y:S01]  /*06b0*/  VOTEU.ALL UP0, P0 ;  /* 0x00000000003f7886 */ /* 0x000fe20000000000 */
[----:B------:R-:W-:Y:S01]  /*06c0*/  LOP3.LUT P0, RZ, R8, 0x7, RZ, 0xc0, !PT ;  /* 0x0000000708ff7812 */ /* 0x000fe2000780c0ff */
[----:B------:R-:W-:Y:S01]  /*06d0*/  VIADD R8, R2, 0xffffffff ;  /* 0xffffffff02087836 */ /* 0x000fe20000000000 */
[----:B------:R-:W-:Y:S02]  /*06e0*/  SEL R18, RZ, 0x1, !P1 ;  /* 0x00000001ff127807 */ /* 0x000fe40004800000 */
[C---:B------:R-:W-:Y:S02]  /*06f0*/  ISETP.LT.U32.AND P0, PT, R19.reuse, 0x2, !P0 ;  /* 0x000000021300780c */ /* 0x040fe40004701070 */
[----:B------:R-:W-:Y:S02]  /*0700*/  @P4 LEA.HI R0, R19, R19, RZ, 0x1 ;  /* 0x0000001313004211 */ /* 0x000fe400078f08ff */
[----:B------:R-:W-:Y:S01]  /*0710*/  ISETP.GE.U32.AND P6, PT, R8, 0x2, PT ;  /* 0x000000020800780c */ /* 0x000fe20003fc6070 */
[----:B------:R-:W0:Y:S02]  /*0720*/  FENCE.VIEW.ASYNC.S ;  /* 0x00000000000073c6 */ /* 0x000e240000000000 */
[----:B0-----:R0:W1:Y:S01]  /*0730*/  @!UP0 SYNCS.EXCH.64 URZ, [UR6+0x50], UR4 ;  /* 0x00005004063f85b2 */ /* 0x0010620008000100 */
[----:B------:R-:W-:-:S02]  /*0740*/  @P4 SHF.R.S32.HI R0, RZ, 0x1, R0 ;  /* 0x00000001ff004819 */ /* 0x000fc40000011400 */
[----:B------:R-:W-:Y:S02]  /*0750*/  SEL R18, R18, 0x2, P6 ;  /* 0x0000000212127807 */ /* 0x000fe40003000000 */
[----:B------:R-:W-:Y:S02]  /*0760*/  @P4 ISETP.NE.AND P5, PT, R0, R11, PT ;  /* 0x0000000b0000420c */ /* 0x000fe40003fa5270 */
[----:B------:R-:W-:Y:S02]  /*0770*/  SEL R11, RZ, 0x1, !P0 ;  /* 0x00000001ff0b7807 */ /* 0x000fe40004000000 */
[----:B------:R-:W-:Y:S02]  /*0780*/  @P4 SEL R22, RZ, 0x1, P5 ;  /* 0x00000001ff164807 */ /* 0x000fe40002800000 */
[----:B------:R-:W-:Y:S02]  /*0790*/  LOP3.LUT R0, R94, 0x7f, RZ, 0xc0, !PT ;  /* 0x0000007f5e007812 */ /* 0x000fe400078ec0ff */
[----:B------:R-:W-:Y:S01]  /*07a0*/  LOP3.LUT R22, R22, R11, RZ, 0xc0, !PT ;  /* 0x0000000b16167212 */ /* 0x000fe200078ec0ff */
[----:B------:R0:W2:Y:S01]  /*07b0*/  @!UP1 SYNCS.EXCH.64 URZ, [UR6+0x58], UR4 ;  /* 0x00005804063f95b2 */ /* 0x0000a20008000100 */
[----:B------:R-:W-:Y:S01]  /*07c0*/  NOP ;  /* 0x0000000000007918 */ /* 0x000fe20000000000 */
[----:B------:R-:W-:Y:S05]  /*07d0*/  @!P2 BRA `(.L_x_3) ;  /* 0x000000000008a947 */ /* 0x000fea0003800000 */
[----:B-12---:R-:W-:Y:S01]  /*07e0*/  UCGABAR_ARV ;  /* 0x00000000000079c7 */ /* 0x006fe20008000000 */
[----:B------:R-:W-:Y:S05]  /*07f0*/  BRA `(.L_x_4) ;  /* 0x0000000000047947 */ /* 0x000fea0003800000 */
.L_x_3:
[----:B-12---:R-:W-:Y:S01]  /*0800*/  NOP ;  /* 0x0000000000007918 */ /* 0x006fe20000000000 */
.L_x_4:
[----:B------:R-:W1:Y:S01]  /*0810*/  LDC R2, c[0x0][0x65c] ;  /* 0x00019700ff027b82 */ /* 0x000e620000000800 */
[----:B------:R-:W-:Y:S02]  /*0820*/  IMAD.U32 R10, RZ, RZ, UR8 ;  /* 0x00000008ff0a7e24 */ /* 0x000fe4000f8e00ff */
[----:B------:R-:W-:Y:S01]  /*0830*/  IMAD.MOV.U32 R11, RZ, RZ, RZ ;  /* 0x000000ffff0b7224 */ /* 0x000fe200078e00ff */
[----:B-1----:R-:W-:-:S04]  /*0840*/  ISETP.NE.AND P1, PT, R2, 0x1, PT ;  /* 0x000000010200780c */ /* 0x002fc80003f25270 */
[----:B------:R-:W-:-:S09]  /*0850*/  P2R R5, PR, RZ, 0x2 ;  /* 0x00000002ff057803 */ /* 0x000fd20000000000 */
[----:B------:R-:W1:Y:S01]  /*0860*/  @P1 LDC R17, c[0x0][0x10] ;  /* 0x00000400ff111b82 */ /* 0x000e620000000800 */
[----:B------:R-:W-:Y:S02]  /*0870*/  @P1 IMAD.MOV.U32 R5, RZ, RZ, RZ ;  /* 0x000000ffff051224 */ /* 0x000fe400078e00ff */
[----:B------:R-:W-:-:S05]  /*0880*/  @P1 IMAD.MOV.U32 R15, RZ, RZ, RZ ;  /* 0x000000ffff0f1224 */ /* 0x000fca00078e00ff */
[----:B------:R-:W2:Y:S01]  /*0890*/  @!P1 LDC R13, c[0x0][0xc] ;  /* 0x00000300ff0d9b82 */ /* 0x000ea20000000800 */
[----:B0-----:R-:W-:Y:S01]  /*08a0*/  ULDC UR4, c[0x0][0xc] ;  /* 0x0000030000047ab9 */ /* 0x001fe20000000800 */
[----:B------:R-:W-:Y:S01]  /*08b0*/  ULDC UR5, c[0x0][0x10] ;  /* 0x0000040000057ab9 */ /* 0x000fe20000000800 */
[----:B------:R-:W-:Y:S01]  /*08c0*/  ULDC UR6, c[0x0][0x14] ;  /* 0x0000050000067ab9 */ /* 0x000fe20000000800 */
[----:B------:R-:W-:-:S04]  /*08d0*/  UIMAD.WIDE.U32 UR4, UR4, UR5, URZ ;  /* 0x00000005040472a5 */ /* 0x000fc8000f8e003f */
[----:B------:R-:W-:Y:S02]  /*08e0*/  UIMAD.WIDE.U32 UR36, UR4, UR6, URZ ;  /* 0x00000006042472a5 */ /* 0x000fe4000f8e003f */
[----:B------:R-:W-:-:S04]  /*08f0*/  UIMAD UR42, UR5, UR6, URZ ;  /* 0x00000006052a72a4 */ /* 0x000fc8000f8e023f */
[----:B------:R-:W-:Y:S01]  /*0900*/  UIADD3 UR42, UR37, UR42, URZ ;  /* 0x0000002a252a7290 */ /* 0x000fe2000fffe03f */
[----:B-1----:R-:W-:-:S04]  /*0910*/  @P1 IMAD.WIDE.U32 R16, R17, UR8, R4 ;  /* 0x0000000811101c25 */ /* 0x002fc8000f8e0004 */
[----:B------:R-:W-:Y:S02]  /*0920*/  @P1 IMAD.IADD R17, R17, 0x1, R15 ;  /* 0x0000000111111824 */ /* 0x000fe400078e020f */
[----:B--2---:R-:W-:-:S04]  /*0930*/  @!P1 IMAD.WIDE.U32 R10, R4, R13, R10 ;  /* 0x0000000d040a9225 */ /* 0x004fc800078e000a */
[----:B------:R-:W-:Y:S02]  /*0940*/  @!P1 IMAD.MOV.U32 R16, RZ, RZ, R10 ;  /* 0x000000ffff109224 */ /* 0x000fe400078e000a */
[----:B------:R-:W-:Y:S01]  /*0950*/  @!P1 IMAD.MOV.U32 R17, RZ, RZ, R11 ;  /* 0x000000ffff119224 */ /* 0x000fe200078e000b */
[----:B------:R-:W-:Y:S06]  /*0960*/  @!P2 BRA `(.L_x_5) ;  /* 0x00000000000ca947 */ /* 0x000fec0003800000 */
[----:B------:R-:W-:Y:S01]  /*0970*/  UCGABAR_WAIT ;  /* 0x0000000000007dc7 */ /* 0x000fe20008000000 */
[----:B------:R-:W-:Y:S01]  /*0980*/  CCTL.IVALL ;  /* 0x00000000ff00798f */ /* 0x000fe20002000000 */
[----:B------:R-:W-:Y:S05]  /*0990*/  BRA `(.L_x_6) ;  /* 0x0000000000047947 */ /* 0x000fea0003800000 */
.L_x_5:
[----:B------:R-:W-:Y:S06]  /*09a0*/  BAR.SYNC.DEFER_BLOCKING 0x0 ;  /* 0x0000000000007b1d */ /* 0x000fec0000010000 */
.L_x_6:
[----:B------:R-:W-:Y:S05]  /*09b0*/  @!P3 BRA `(.L_x_7) ;  /* 0x0000004c0050b947 */ /* 0x000fea0003800000 */
[----:B------:R-:W-:-:S13]  /*09c0*/  ISETP.GT.U32.AND P0, PT, R8, 0x1, PT ;  /* 0x000000010800780c */ /* 0x000fda0003f04070 */
[----:B------:R-:W-:Y:S05]  /*09d0*/  @P0 EXIT ;  /* 0x000000000000094d */ /* 0x000fea0003800000 */
[----:B------:R-:W-:Y:S01]  /*09e0*/  ULDC.64 UR4, c[0x0][0x650] ;  /* 0x0001940000047ab9 */ /* 0x000fe20000000a00 */
[----:B------:R-:W-:Y:S01]  /*09f0*/  PRMT R3, RZ, 0x7610, R3 ;  /* 0x00007610ff037816 */ /* 0x000fe20000000003 */
[----:B------:R-:W-:Y:S01]  /*0a00*/  IMAD.MOV.U32 R99, RZ, RZ, -0x1 ;  /* 0xffffffffff637424 */ /* 0x000fe200078e00ff */
[----:B------:R-:W-:Y:S01]  /*0a10*/  ISETP.GE.U32.AND P0, PT, R16, UR4, PT ;  /* 0x0000000410007c0c */ /* 0x000fe2000bf06070 */
[----:B------:R-:W-:Y:S02]  /*0a20*/  IMAD.MOV.U32 R100, RZ, RZ, -0x1 ;  /* 0xffffffffff647424 */ /* 0x000fe400078e00ff */
[----:B------:R-:W-:Y:S01]  /*0a30*/  IMAD.MOV.U32 R23, RZ, RZ, -0x1 ;  /* 0xffffffffff177424 */ /* 0x000fe200078e00ff */
[----:B------:R-:W-:-:S13]  /*0a40*/  ISETP.GE.U32.AND.EX P0, PT, R17, UR5, PT, P0 ;  /* 0x0000000511007c0c */ /* 0x000fda000bf06100 */
[----:B------:R-:W-:Y:S05]  /*0a50*/  @P0 BRA `(.L_x_8) ;  /* 0x00000004002c0947 */ /* 0x000fea0003800000 */
[----:B------:R-:W0:Y:S01]  /*0a60*/  LDC.64 R26, c[0x0][0x628] ;  /* 0x00018a00ff1a7b82 */ /* 0x000e220000000a00 */
[----:B------:R-:W-:Y:S02]  /*0a70*/  IMAD.MOV.U32 R10, RZ, RZ, R16 ;  /* 0x000000ffff0a7224 */ /* 0x000fe400078e0010 */
[----:B------:R-:W-:-:S05]  /*0a80*/  IMAD.MOV.U32 R11, RZ, RZ, R17 ;  /* 0x000000ffff0b7224 */ /* 0x000fca00078e0011 */
[----:B------:R-:W1:Y:S08]  /*0a90*/  LDC R8, c[0x0][0x630] ;  /* 0x00018c00ff087b82 */ /* 0x000e700000000800 */
[----:B------:R-:W2:Y:S01]  /*0aa0*/  LDC.64 R28, c[0x0][0x620] ;  /* 0x00018800ff1c7b82 */ /* 0x000ea20000000a00 */
[----:B0-----:R-:W-:-:S04]  /*0ab0*/  ISETP.NE.U32.AND P0, PT, R26, RZ, PT ;  /* 0x000000ff1a00720c */ /* 0x001fc80003f05070 */
[----:B------:R-:W-:-:S13]  /*0ac0*/  ISETP.NE.AND.EX P0, PT, R27, RZ, PT, P0 ;  /* 0x000000ff1b00720c */ /* 0x000fda0003f05300 */
[----:B-12---:R-:W-:Y:S05]  /*0ad0*/  @!P0 BRA `(.L_x_9) ;  /* 0x0000000000288947 */ /* 0x006fea0003800000 */
[----:B------:R-:W0:Y:S02]  /*0ae0*/  LDC R3, c[0x0][0x634] ;  /* 0x00018d00ff037b82 */ /* 0x000e240000000800 */
[----:B0-----:R-:W-:-:S05]  /*0af0*/  IADD3 R3, P0, R16, R3, RZ ;  /* 0x0000000310037210 */ /* 0x001fca0007f1e0ff */
[----:B------:R-:W-:-:S04]  /*0b00*/  IMAD.X R21, RZ, RZ, R17, P0 ;  /* 0x000000ffff157224 */ /* 0x000fc800000e0611 */
[----:B------:R-:W-:-:S04]  /*0b10*/  IMAD.WIDE.U32 R10, R21, R26, RZ ;  /* 0x0000001a150a7225 */ /* 0x000fc800078e00ff */
[----:B------:R-:W-:-:S04]  /*0b20*/  IMAD.WIDE.U32 R12, P0, R3, R27, R10 ;  /* 0x0000001b030c7225 */ /* 0x000fc8000780000a */
[----:B------:R-:W-:-:S04]  /*0b30*/  IMAD.WIDE.U32 R10, R3, R26, RZ ;  /* 0x0000001a030a7225 */ /* 0x000fc800078e00ff */
[----:B------:R-:W-:Y:S01]  /*0b40*/  IMAD.X R15, RZ, RZ, RZ, P0 ;  /* 0x000000ffff0f7224 */ /* 0x000fe200000e06ff */
[----:B------:R-:W-:Y:S01]  /*0b50*/  IADD3 RZ, P0, R11, R12, RZ ;  /* 0x0000000c0bff7210 */ /* 0x000fe20007f1e0ff */
[----:B------:R-:W-:-:S04]  /*0b60*/  IMAD.MOV.U32 R14, RZ, RZ, R13 ;  /* 0x000000ffff0e7224 */ /* 0x000fc800078e000d */
[----:B------:R-:W-:-:S08]  /*0b70*/  IMAD.WIDE.U32.X R10, R21, R27, R14, P0 ;  /* 0x0000001b150a7225 */ /* 0x000fd000000e040e */
.L_x_9:
[----:B------:R-:W0:Y:S01]  /*0b80*/  LDC.64 R32, c[0x0][0x640] ;  /* 0x00019000ff207b82 */ /* 0x000e220000000a00 */
[--C-:B------:R-:W-:Y:S01]  /*0b90*/  SHF.R.U64 R27, R10, R8, R11.reuse ;  /* 0x000000080a1b7219 */ /* 0x100fe2000000120b */
[----:B------:R-:W-:Y:S01]  /*0ba0*/  IMAD R24, R9, R24, R4 ;  /* 0x0000001809187224 */ /* 0x000fe200078e0204 */
[----:B------:R-:W-:Y:S01]  /*0bb0*/  SHF.R.U32.HI R3, RZ, R8, R11 ;  /* 0x00000008ff037219 */ /* 0x000fe2000001160b */
[----:B------:R-:W-:Y:S01]  /*0bc0*/  IMAD.MOV.U32 R23, RZ, RZ, 0x1 ;  /* 0x00000001ff177424 */ /* 0x000fe200078e00ff */
[----:B------:R-:W-:-:S03]  /*0bd0*/  IADD3 R5, P0, RZ, -R27, RZ ;  /* 0x8000001bff057210 */ /* 0x000fc60007f1e0ff */
[----:B------:R-:W1:Y:S02]  /*0be0*/  LDC R12, c[0x0][0x618] ;  /* 0x00018600ff0c7b82 */ /* 0x000e640000000800 */
[----:B------:R-:W-:Y:S02]  /*0bf0*/  IMAD.X R3, RZ, RZ, ~R3, P0 ;  /* 0x000000ffff037224 */ /* 0x000fe400000e0e03 */
[----:B------:R-:W-:-:S04]  /*0c00*/  IMAD.WIDE.U32 R10, R5, R28, R16 ;  /* 0x0000001c050a7225 */ /* 0x000fc800078e0010 */
[----:B------:R-:W2:Y:S01]  /*0c10*/  LDC R20, c[0x0][0x608] ;  /* 0x00018200ff147b82 */ /* 0x000ea20000000800 */
[----:B------:R-:W-:Y:S02]  /*0c20*/  IMAD R8, R3, R28, RZ ;  /* 0x0000001c03087224 */ /* 0x000fe400078e02ff */
[----:B------:R-:W-:Y:S02]  /*0c30*/  IMAD.MOV.U32 R3, RZ, RZ, -0x1 ;  /* 0xffffffffff037424 */ /* 0x000fe400078e00ff */
[----:B------:R-:W-:-:S03]  /*0c40*/  IMAD R5, R5, R29, R8 ;  /* 0x0000001d05057224 */ /* 0x000fc600078e0208 */
[----:B------:R-:W3:Y:S01]  /*0c50*/  LDC R30, c[0x0][0x658] ;  /* 0x00019600ff1e7b82 */ /* 0x000ee20000000800 */
[----:B------:R-:W-:Y:S01]  /*0c60*/  IMAD.IADD R5, R11, 0x1, R5 ;  /* 0x000000010b057824 */ /* 0x000fe200078e0205 */
[----:B0-----:R-:W-:-:S04]  /*0c70*/  ISETP.NE.U32.AND P0, PT, R32, RZ, PT ;  /* 0x000000ff2000720c */ /* 0x001fc80003f05070 */
[----:B------:R-:W-:Y:S02]  /*0c80*/  ISETP.NE.AND.EX P0, PT, R33, RZ, PT, P0 ;  /* 0x000000ff2100720c */ /* 0x000fe40003f05300 */
[----:B------:R-:W0:Y:S01]  /*0c90*/  LDC R26, c[0x0][0x600] ;  /* 0x00018000ff1a7b82 */ /* 0x000e220000000800 */
[-CC-:B-1----:R-:W-:Y:S02]  /*0ca0*/  SHF.R.U64 R14, R10, R12.reuse, R5.reuse ;  /* 0x0000000c0a0e7219 */ /* 0x182fe40000001205 */
[----:B------:R-:W-:-:S05]  /*0cb0*/  SHF.R.U32.HI R5, RZ, R12, R5 ;  /* 0x0000000cff057219 */ /* 0x000fca0000011605 */
[----:B------:R-:W1:Y:S01]  /*0cc0*/  LDC R15, c[0x0][0x648] ;  /* 0x00019200ff0f7b82 */ /* 0x000e620000000800 */
[-CC-:B--2---:R-:W-:Y:S02]  /*0cd0*/  SHF.R.U64 R29, R14, R20.reuse, R5.reuse ;  /* 0x000000140e1d7219 */ /* 0x184fe40000001205 */
[----:B------:R-:W-:-:S05]  /*0ce0*/  SHF.R.U32.HI R5, RZ, R20, R5 ;  /* 0x00000014ff057219 */ /* 0x000fca0000011605 */
[----:B------:R-:W2:Y:S01]  /*0cf0*/  LDC R21, c[0x0][0x638] ;  /* 0x00018e00ff157b82 */ /* 0x000ea20000000800 */
[-CC-:B---3--:R-:W-:Y:S02]  /*0d00*/  SHF.R.U64 R20, R29, R30.reuse, R5.reuse ;  /* 0x0000001e1d147219 */ /* 0x188fe40000001205 */
[-C--:B------:R-:W-:Y:S02]  /*0d10*/  SHF.L.U32 R3, R3, R30.reuse, RZ ;  /* 0x0000001e03037219 */ /* 0x080fe400000006ff */
[----:B------:R-:W-:Y:S01]  /*0d20*/  SHF.R.U32.HI R5, RZ, R30, R5 ;  /* 0x0000001eff057219 */ /* 0x000fe20000011605 */
[----:B------:R-:W-:Y:S01]  /*0d30*/  IMAD.MOV.U32 R4, RZ, RZ, R20 ;  /* 0x000000ffff047224 */ /* 0x000fe200078e0014 */
[----:B------:R-:W-:Y:S01]  /*0d40*/  LOP3.LUT R12, RZ, R3, RZ, 0x33, !PT ;  /* 0x00000003ff0c7212 */ /* 0x000fe200078e33ff */
[----:B------:R-:W3:Y:S01]  /*0d50*/  LDC R25, c[0x0][0x610] ;  /* 0x00018400ff197b82 */ /* 0x000ee20000000800 */
[----:B------:R-:W-:Y:S05]  /*0d60*/  @!P0 BRA `(.L_x_10) ;  /* 0x0000000000288947 */ /* 0x000fea0003800000 */
[----:B------:R-:W4:Y:S02]  /*0d70*/  LDC R3, c[0x0][0x64c] ;  /* 0x00019300ff037b82 */ /* 0x000f240000000800 */
[----:B----4-:R-:W-:-:S05]  /*0d80*/  IADD3 R3, P0, R20, R3, RZ ;  /* 0x0000000314037210 */ /* 0x010fca0007f1e0ff */
        /* <DEDUP_REMOVED lines=8> */
.L_x_10:
[----:B-1----:R-:W-:Y:S01]  /*0e10*/  SHF.R.U64 R4, R4, R15, R5 ;  /* 0x0000000f04047219 */ /* 0x002fe20000001205 */
[----:B0-----:R-:W-:Y:S01]  /*0e20*/  VIADD R5, R26, 0xffffffff ;  /* 0xffffffff1a057836 */ /* 0x001fe20000000000 */
[----:B------:R-:W-:Y:S01]  /*0e30*/  SHF.L.U32 R3, R23, R30, RZ ;  /* 0x0000001e17037219 */ /* 0x000fe200000006ff */
[----:B------:R-:W-:Y:S01]  /*0e40*/  IMAD.MOV.U32 R23, RZ, RZ, R27 ;  /* 0x000000ffff177224 */ /* 0x000fe200078e001b */
[----:B------:R-:W-:Y:S01]  /*0e50*/  LOP3.LUT R12, R29, R12, RZ, 0xc0, !PT ;  /* 0x0000000c1d0c7212 */ /* 0x000fe200078ec0ff */
[----:B------:R-:W-:Y:S01]  /*0e60*/  IMAD.MOV R8, RZ, RZ, -R4 ;  /* 0x000000ffff087224 */ /* 0x000fe200078e0a04 */
[----:B------:R-:W-:-:S03]  /*0e70*/  SEL R7, R7, R24, !P1 ;  /* 0x0000001807077207 */ /* 0x000fc60004800000 */
[----:B------:R-:W-:Y:S01]  /*0e80*/  IMAD R12, R3, R4, R12 ;  /* 0x00000004030c7224 */ /* 0x000fe200078e020c */
[----:B------:R-:W-:Y:S01]  /*0e90*/  LOP3.LUT R4, R14, R5, RZ, 0xc0, !PT ;  /* 0x000000050e047212 */ /* 0x000fe200078ec0ff */
[----:B--2---:R-:W-:Y:S02]  /*0ea0*/  IMAD R3, R8, R21, R20 ;  /* 0x0000001508037224 */ /* 0x004fe400078e0214 */
[----:B---3--:R-:W-:Y:S02]  /*0eb0*/  IMAD R7, R12, R25, R7 ;  /* 0x000000190c077224 */ /* 0x008fe400078e0207 */
[----:B------:R-:W-:Y:S02]  /*0ec0*/  IMAD.MOV.U32 R5, RZ, RZ, 0x1 ;  /* 0x00000001ff057424 */ /* 0x000fe400078e00ff */
[----:B------:R-:W-:-:S03]  /*0ed0*/  IMAD R4, R3, R26, R4 ;  /* 0x0000001a03047224 */ /* 0x000fc600078e0204 */
[----:B------:R-:W-:Y:S02]  /*0ee0*/  PRMT R3, R5, 0x7610, R3 ;  /* 0x0000761005037816 */ /* 0x000fe40000000003 */
[----:B------:R-:W-:Y:S02]  /*0ef0*/  SEL R100, R4, R7, !P1 ;  /* 0x0000000704647207 */ /* 0x000fe40004800000 */
[----:B------:R-:W-:-:S07]  /*0f00*/  SEL R99, R7, R4, !P1 ;  /* 0x0000000407637207 */ /* 0x000fce0004800000 */
.L_x_8:
[----:B------:R-:W-:-:S08]  /*0f10*/  NOP ;  /* 0x0000000000007918 */ /* 0x000fd00000000000 */
[----:B------:R-:W0:Y:S02]  /*0f20*/  USETMAXREG.TRY_ALLOC.CTAPOOL UP0, 0xe8 ;  /* 0x000000e8000079c8 */ /* 0x000e240008000600 */
[----:B0-----:R-:W-:-:S13]  /*0f30*/  PLOP3.LUT P0, PT, PT, PT, UP0, 0x80, 0x0 ;  /* 0x000000000000781c */ /* 0x001fda0003f0f008 */
[----:B------:R-:W-:Y:S05]  /*0f40*/  @!P0 BRA `(.L_x_8) ;  /* 0xfffffffc00f08947 */ /* 0x000fea000383ffff */
[----:B------:R-:W-:Y:S01]  /*0f50*/  ULDC.64 UR4, c[0x0][0x598] ;  /* 0x0001660000047ab9 */ /* 0x000fe20000000a00 */
[----:B------:R-:W-:Y:S01]  /*0f60*/  ULDC.64 UR38, c[0x0][0x208] ;  /* 0x0000820000267ab9 */ /* 0x000fe20000000a00 */
[----:B------:R-:W-:-:S04]  /*0f70*/  ISETP.NE.U32.AND P0, PT, RZ, UR4, PT ;  /* 0x00000004ff007c0c */ /* 0x000fc8000bf05070 */
[----:B------:R-:W-:-:S13]  /*0f80*/  ISETP.NE.AND.EX P0, PT, RZ, UR5, PT, P0 ;  /* 0x00000005ff007c0c */ /* 0x000fda000bf05300 */
[----:B------:R-:W-:Y:S05]  /*0f90*/  @!P0 BRA `(.L_x_11) ;  /* 0x00000000001c8947 */ /* 0x000fea0003800000 */
[----:B------:R-:W0:Y:S02]  /*0fa0*/  LDC.64 R4, c[0x0][0x598] ;  /* 0x00016600ff047b82 */ /* 0x000e240000000a00 */
[----:B0-----:R-:W2:Y:S02]  /*0fb0*/  LDG.E.64 R4, desc[UR38][R4.64] ;  /* 0x0000002604047981 */ /* 0x001ea4000c1e1b00 */
[----:B--2---:R-:W-:-:S04]  /*0fc0*/  ISETP.NE.U32.AND P0, PT, R4, RZ, PT ;  /* 0x000000ff0400720c */ /* 0x004fc80003f05070 */
[----:B------:R-:W-:-:S13]  /*0fd0*/  ISETP.NE.AND.EX P0, PT, R5, RZ, PT, P0 ;  /* 0x000000ff0500720c */ /* 0x000fda0003f05300 */
[----:B------:R-:W-:Y:S05]  /*0fe0*/  @!P0 BRA `(.L_x_11) ;  /* 0x0000000000088947 */ /* 0x000fea0003800000 */
[----:B------:R0:W5:Y:S01]  /*0ff0*/  LD.E R90, desc[UR38][R4.64] ;  /* 0x00000026045a7980 */ /* 0x000162000c101900 */
[----:B------:R-:W-:Y:S05]  /*1000*/  BRA `(.L_x_12) ;  /* 0x0000000000247947 */ /* 0x000fea0003800000 */
.L_x_11:
[----:B------:R-:W-:Y:S02]  /*1010*/  ULDC.64 UR4, c[0x0][0x588] ;  /* 0x0001620000047ab9 */ /* 0x000fe40000000a00 */
[----:B------:R-:W-:-:S04]  /*1020*/  ISETP.NE.U32.AND P0, PT, RZ, UR4, PT ;  /* 0x00000004ff007c0c */ /* 0x000fc8000bf05070 */
[----:B------:R-:W-:-:S13]  /*1030*/  ISETP.NE.AND.EX P0, PT, RZ, UR5, PT, P0 ;  /* 0x00000005ff007c0c */ /* 0x000fda000bf05300 */
[----:B------:R-:W-:Y:S05]  /*1040*/  @!P0 BRA `(.L_x_13) ;  /* 0x00000000000c8947 */ /* 0x000fea0003800000 */
[----:B------:R-:W0:Y:S02]  /*1050*/  LDC.64 R90, c[0x0][0x588] ;  /* 0x00016200ff5a7b82 */ /* 0x000e240000000a00 */
[----:B0-----:R1:W5:Y:S01]  /*1060*/  LDG.E R90, desc[UR38][R90.64] ;  /* 0x000000265a5a7981 */ /* 0x001362000c1e1900 */
[----:B------:R-:W-:Y:S05]  /*1070*/  BRA `(.L_x_12) ;  /* 0x0000000000087947 */ /* 0x000fea0003800000 */
.L_x_13:
[----:B------:R-:W-:Y:S02]  /*1080*/  ULDC UR4, c[0x0][0x580] ;  /* 0x0001600000047ab9 */ /* 0x000fe40000000800 */
[----:B------:R-:W-:-:S07]  /*1090*/  IMAD.U32 R90, RZ, RZ, UR4 ;  /* 0x00000004ff5a7e24 */ /* 0x000fce000f8e00ff */
.L_x_12:
[----:B------:R-:W-:Y:S02]  /*10a0*/  ULDC.64 UR4, c[0x0][0x5a0] ;  /* 0x0001680000047ab9 */ /* 0x000fe40000000a00 */
[----:B------:R-:W-:-:S04]  /*10b0*/  ISETP.NE.U32.AND P0, PT, RZ, UR4, PT ;  /* 0x00000004ff007c0c */ /* 0x000fc8000bf05070 */
[----:B------:R-:W-:-:S13]  /*10c0*/  ISETP.NE.AND.EX P0, PT, RZ, UR5, PT, P0 ;  /* 0x00000005ff007c0c */ /* 0x000fda000bf05300 */
[----:B------:R-:W-:Y:S05]  /*10d0*/  @!P0 BRA `(.L_x_14) ;  /* 0x00000000001c8947 */ /* 0x000fea0003800000 */
[----:B0-----:R-:W0:Y:S02]  /*10e0*/  LDC.64 R4, c[0x0][0x5a0] ;  /* 0x00016800ff047b82 */ /* 0x001e240000000a00 */
[----:B0-----:R-:W2:Y:S02]  /*10f0*/  LDG.E.64 R4, desc[UR38][R4.64] ;  /* 0x0000002604047981 */ /* 0x001ea4000c1e1b00 */
[----:B--2---:R-:W-:-:S04]  /*1100*/  ISETP.NE.U32.AND P0, PT, R4, RZ, PT ;  /* 0x000000ff0400720c */ /* 0x004fc80003f05070 */
[----:B------:R-:W-:-:S13]  /*1110*/  ISETP.NE.AND.EX P0, PT, R5, RZ, PT, P0 ;  /* 0x000000ff0500720c */ /* 0x000fda0003f05300 */
[----:B------:R-:W-:Y:S05]  /*1120*/  @!P0 BRA `(.L_x_14) ;  /* 0x0000000000088947 */ /* 0x000fea0003800000 */
[----:B-1----:R0:W5:Y:S01]  /*1130*/  LD.E R91, desc[UR38][R4.64] ;  /* 0x00000026045b7980 */ /* 0x002162000c101900 */
[----:B------:R-:W-:Y:S05]  /*1140*/  BRA `(.L_x_15) ;  /* 0x0000000000247947 */ /* 0x000fea0003800000 */
.L_x_14:
[----:B------:R-:W-:Y:S02]  /*1150*/  ULDC.64 UR4, c[0x0][0x590] ;  /* 0x0001640000047ab9 */ /* 0x000fe40000000a00 */
[----:B------:R-:W-:-:S04]  /*1160*/  ISETP.NE.U32.AND P0, PT, RZ, UR4, PT ;  /* 0x00000004ff007c0c */ /* 0x000fc8000bf05070 */
[----:B------:R-:W-:-:S13]  /*1170*/  ISETP.NE.AND.EX P0, PT, RZ, UR5, PT, P0 ;  /* 0x00000005ff007c0c */ /* 0x000fda000bf05300 */
[----:B------:R-:W-:Y:S05]  /*1180*/  @!P0 BRA `(.L_x_16) ;  /* 0x00000000000c8947 */ /* 0x000fea0003800000 */
[----:B0-----:R-:W1:Y:S02]  /*1190*/  LDC.64 R4, c[0x0][0x590] ;  /* 0x00016400ff047b82 */ /* 0x001e640000000a00 */
[----:B-1----:R1:W5:Y:S01]  /*11a0*/  LDG.E R91, desc[UR38][R4.64] ;  /* 0x00000026045b7981 */ /* 0x002362000c1e1900 */
[----:B------:R-:W-:Y:S05]  /*11b0*/  BRA `(.L_x_15) ;  /* 0x0000000000087947 */ /* 0x000fea0003800000 */
.L_x_16:
[----:B------:R-:W-:Y:S02]  /*11c0*/  ULDC UR4, c[0x0][0x584] ;  /* 0x0001610000047ab9 */ /* 0x000fe40000000800 */
[----:B-1----:R-:W-:-:S07]  /*11d0*/  IMAD.U32 R91, RZ, RZ, UR4 ;  /* 0x00000004ff5b7e24 */ /* 0x002fce000f8e00ff */
.L_x_15:
[----:B------:R-:W-:-:S13]  /*11e0*/  LOP3.LUT P0, RZ, R3, 0xff, RZ, 0xc0, !PT ;  /* 0x000000ff03ff7812 */ /* 0x000fda000780c0ff */
[----:B------:R-:W-:Y:S05]  /*11f0*/  @!P0 EXIT ;  /* 0x000000000000894d */ /* 0x000fea0003800000 */
[----:B------:R-:W2:Y:S01]  /*1200*/  LDC R93, c[0x0][0x658] ;  /* 0x00019600ff5d7b82 */ /* 0x000ea20000000800 */
[----:B------:R-:W-:Y:S01]  /*1210*/  LOP3.LUT R6, R6, 0x1, RZ, 0xc0, !PT ;  /* 0x0000000106067812 */ /* 0x000fe200078ec0ff */
[----:B------:R-:W-:Y:S01]  /*1220*/  ULDC.64 UR6, c[0x0][0x288] ;  /* 0x0000a20000067ab9 */ /* 0x000fe20000000a00 */
[----:B------:R-:W-:Y:S01]  /*1230*/  SHF.R.U32.HI R3, RZ, 0x2, R94 ;  /* 0x00000002ff037819 */ /* 0x000fe2000001165e */
[----:B------:R-:W-:Y:S01]  /*1240*/  UIADD3 UR4, UR7, 0x1f, URZ ;  /* 0x0000001f07047890 */ /* 0x000fe2000fffe03f */
[----:B------:R-:W-:Y:S01]  /*1250*/  SHF.R.U32.HI R0, RZ, 0x1, R0 ;  /* 0x00000001ff007819 */ /* 0x000fe20000011600 */
[----:B------:R-:W-:Y:S01]  /*1260*/  IMAD.SHL.U32 R88, R6, 0x40, RZ ;  /* 0x0000004006587824 */ /* 0x000fe200078e00ff */
[----:B------:R-:W-:Y:S01]  /*1270*/  LOP3.LUT R3, R3, 0x7, RZ, 0xc0, !PT ;  /* 0x0000000703037812 */ /* 0x000fe200078ec0ff */
[----:B------:R-:W-:Y:S01]  /*1280*/  USHF.R.S32.HI UR5, URZ, 0x1f, UR4 ;  /* 0x0000001f3f057899 */ /* 0x000fe20008011404 */
[----:B------:R-:W-:Y:S01]  /*1290*/  LOP3.LUT R0, R0, 0x30, RZ, 0xc0, !PT ;  /* 0x0000003000007812 */ /* 0x000fe200078ec0ff */
[----:B01----:R-:W-:Y:S01]  /*12a0*/  IMAD.MOV.U32 R4, RZ, RZ, 0x1 ;  /* 0x00000001ff047424 */ /* 0x003fe200078e00ff */
[--C-:B------:R-:W-:Y:S01]  /*12b0*/  LOP3.LUT R88, R88, 0x40, R3.reuse, 0xe2, !PT ;  /* 0x0000004058587812 */ /* 0x100fe200078ee203 */
[----:B------:R-:W-:Y:S01]  /*12c0*/  ULEA.HI UR5, UR5, UR4, URZ, 0x5 ;  /* 0x0000000405057291 */ /* 0x000fe2000f8f283f */
[-C--:B------:R-:W-:Y:S01]  /*12d0*/  IADD3 R3, RZ, -R0.reuse, -R3 ;  /* 0x80000000ff037210 */ /* 0x080fe20007ffe803 */
[----:B------:R-:W-:Y:S01]  /*12e0*/  IMAD.U32 R5, RZ, RZ, UR6 ;  /* 0x00000006ff057e24 */ /* 0x000fe2000f8e00ff */
[----:B------:R-:W-:Y:S01]  /*12f0*/  LOP3.LUT R88, R88, R0, RZ, 0xfc, !PT ;  /* 0x0000000058587212 */ /* 0x000fe200078efcff */
[----:B------:R-:W-:Y:S01]  /*1300*/  USHF.R.S32.HI UR43, URZ, 0x5, UR5 ;  /* 0x000000053f2b7899 */ /* 0x000fe20008011405 */
[----:B------:R-:W-:Y:S01]  /*1310*/  IMAD.MOV.U32 R0, RZ, RZ, -0x1 ;  /* 0xffffffffff007424 */ /* 0x000fe200078e00ff */
[----:B------:R-:W-:Y:S01]  /*1320*/  LOP3.LUT R92, R94, 0x3, RZ, 0xc0, !PT ;  /* 0x000000035e5c7812 */ /* 0x000fe200078ec0ff */
[----:B------:R-:W-:Y:S01]  /*1330*/  IMAD R3, R6, -0x40, R3 ;  /* 0xffffffc006037824 */ /* 0x000fe200078e0203 */
[----:B------:R-:W-:Y:S01]  /*1340*/  UISETP.LT.AND UP0, UPT, UR43, 0x1, UPT ;  /* 0x000000012b00788c */ /* 0x000fe2000bf01270 */
[----:B------:R-:W-:Y:S01]  /*1350*/  LOP3.LUT R95, R94, 0x80, RZ, 0xc0, !PT ;  /* 0x000000805e5f7812 */ /* 0x000fe200078ec0ff */
[----:B------:R-:W-:Y:S01]  /*1360*/  ULDC UR4, c[0x0][0x284] ;  /* 0x0000a10000047ab9 */ /* 0x000fe20000000800 */
[----:B------:R-:W-:Y:S01]  /*1370*/  IMAD R92, R92, -0x2, R5 ;  /* 0xfffffffe5c5c7824 */ /* 0x000fe200078e0205 */
[-C--:B--2---:R-:W-:Y:S01]  /*1380*/  SHF.L.U32 R0, R0, R93.reuse, RZ ;  /* 0x0000005d00007219 */ /* 0x084fe200000006ff */
[----:B------:R-:W-:Y:S01]  /*1390*/  USEL UR44, UR43, 0x1, UP0 ;  /* 0x000000012b2c7887 */ /* 0x000fe20008000000 */
[----:B------:R-:W-:Y:S01]  /*13a0*/  SHF.L.U32 R93, R4, R93, RZ ;  /* 0x0000005d045d7219 */ /* 0x000fe200000006ff */
[----:B------:R-:W-:Y:S01]  /*13b0*/  IMAD.SHL.U32 R94, R94, 0x2, RZ ;  /* 0x000000025e5e7824 */ /* 0x000fe200078e00ff */
[----:B------:R-:W-:Y:S01]  /*13c0*/  SHF.R.U32.HI R95, RZ, 0x7, R95 ;  /* 0x00000007ff5f7819 */ /* 0x000fe2000001165f */
[----:B------:R-:W-:Y:S01]  /*13d0*/  VIADD R97, R3, UR4 ;  /* 0x0000000403617c36 */ /* 0x000fe20008000000 */
[----:B------:R-:W-:Y:S01]  /*13e0*/  LOP3.LUT R96, RZ, R0, RZ, 0x33, !PT ;  /* 0x00000000ff607212 */ /* 0x000fe200078e33ff */
[----:B------:R-:W-:Y:S01]  /*13f0*/  IMAD.MOV.U32 R89, RZ, RZ, RZ ;  /* 0x000000ffff597224 */ /* 0x000fe200078e00ff */
[----:B------:R-:W-:Y:S01]  /*1400*/  UIADD3 UR44, UR43, -UR44, URZ ;  /* 0x8000002c2b2c7290 */ /* 0x000fe2000fffe03f */
[----:B------:R-:W-:Y:S01]  /*1410*/  UMOV UR40, URZ ;  /* 0x0000003f00287c82 */ /* 0x000fe20008000000 */
[----:B------:R-:W-:-:S10]  /*1420*/  UMOV UR41, URZ ;  /* 0x0000003f00297c82 */ /* 0x000fd40008000000 */
.L_x_166:
[----:B0-----:R-:W0:Y:S01]  /*1430*/  SHFL.IDX PT, R0, R95, RZ, 0x1f ;  /* 0x00001fff5f007589 */ /* 0x001e2200000e0000 */
[----:B-1----:R-:W1:Y:S01]  /*1440*/  S2UR UR7, SR_CgaCtaId ;  /* 0x00000000000779c3 */ /* 0x002e620000008800 */
[----:B------:R-:W-:Y:S01]  /*1450*/  UMOV UR6, 0x400 ;  /* 0x0000040000067882 */ /* 0x000fe20000000000 */
[----:B0-----:R-:W-:Y:S01]  /*1460*/  R2UR UR4, R0 ;  /* 0x00000000000472ca */ /* 0x001fe200000e0000 */
[----:B-1----:R-:W-:-:S12]  /*1470*/  ULEA UR6, UR7, UR6, 0x18 ;  /* 0x0000000607067291 */ /* 0x002fd8000f8ec03f */
[----:B------:R-:W-:-:S04]  /*1480*/  ULEA.HI UR5, UR4, UR4, URZ, 0x1 ;  /* 0x0000000404057291 */ /* 0x000fc8000f8f083f */
[----:B------:R-:W-:-:S04]  /*1490*/  ULOP3.LUT UR5, UR5, 0x1ffffe, URZ, 0xc0, !UPT ;  /* 0x001ffffe05057892 */ /* 0x000fc8000f8ec03f */
[----:B------:R-:W-:-:S03]  /*14a0*/  UIADD3 UR5, UR4, -UR5, URZ ;  /* 0x8000000504057290 */ /* 0x000fc6000fffe03f */
[----:B------:R-:W-:Y:S01]  /*14b0*/  ULDC UR4, c[0x0][0x28c] ;  /* 0x0000a30000047ab9 */ /* 0x000fe20000000800 */
[----:B------:R-:W-:Y:S01]  /*14c0*/  ULEA UR5, UR5, UR6, 0xb ;  /* 0x0000000605057291 */ /* 0x000fe2000f8e583f */
[----:B------:R-:W-:-:S03]  /*14d0*/  ISETP.LT.AND P0, PT, RZ, UR4, PT ;  /* 0x00000004ff007c0c */ /* 0x000fc6000bf01270 */
[----:B------:R-:W-:-:S04]  /*14e0*/  UIADD3 UR5, UR5, 0x100, URZ ;  /* 0x0000010005057890 */ /* 0x000fc8000fffe03f */
[----:B------:R-:W-:-:S04]  /*14f0*/  USHF.R.U32.HI UR5, URZ, 0x4, UR5 ;  /* 0x000000043f057899 */ /* 0x000fc80008011605 */
[----:B------:R-:W-:-:S04]  /*1500*/  ULOP3.LUT UR5, UR5, 0x3fff, URZ, 0xc0, !UPT ;  /* 0x00003fff05057892 */ /* 0x000fc8000f8ec03f */
[----:B------:R-:W-:Y:S01]  /*1510*/  ULOP3.LUT UR45, UR5, 0x10000, URZ, 0xfc, !UPT ;  /* 0x00010000052d7892 */ /* 0x000fe2000f8efc3f */
[----:B----4-:R-:W-:Y:S11]  /*1520*/  @P0 BRA `(.L_x_17) ;  /* 0x0000000000400947 */ /* 0x010ff60003800000 */
[----:B------:R-:W-:Y:S01]  /*1530*/  MOV R0, 0x0 ;  /* 0x0000000000007802 */ /* 0x000fe20000000f00 */
[----:B------:R-:W-:Y:S01]  /*1540*/  ULDC.64 UR4, c[0x4][0x68] ;  /* 0x01001a0000047ab9 */ /* 0x000fe20000000a00 */
[----:B------:R-:W-:Y:S01]  /*1550*/  ULDC.64 UR6, c[0x4][0x8] ;  /* 0x0100020000067ab9 */ /* 0x000fe20000000a00 */
[----:B------:R-:W-:Y:S01]  /*1560*/  IMAD.U32 R4, RZ, RZ, UR4 ;  /* 0x00000004ff047e24 */ /* 0x000fe2000f8e00ff */
[----:B------:R0:W1:Y:S01]  /*1570*/  LDC.64 R14, c[0x4][R0] ;  /* 0x01000000000e7b82 */ /* 0x0000620000000a00 */
[----:B------:R-:W-:Y:S01]  /*1580*/  IMAD.U32 R5, RZ, RZ, UR5 ;  /* 0x00000005ff057e24 */ /* 0x000fe2000f8e00ff */
[----:B------:R-:W-:Y:S01]  /*1590*/  ULDC.64 UR4, c[0x4][0x70] ;  /* 0x01001c0000047ab9 */ /* 0x000fe20000000a00 */
[----:B------:R-:W-:Y:S02]  /*15a0*/  IMAD.U32 R10, RZ, RZ, UR6 ;  /* 0x00000006ff0a7e24 */ /* 0x000fe4000f8e00ff */
[----:B------:R-:W-:Y:S02]  /*15b0*/  IMAD.U32 R6, RZ, RZ, UR4 ;  /* 0x00000004ff067e24 */ /* 0x000fe4000f8e00ff */
[----:B------:R-:W-:-:S02]  /*15c0*/  IMAD.U32 R7, RZ, RZ, UR5 ;  /* 0x00000005ff077e24 */ /* 0x000fc4000f8e00ff */
[----:B------:R-:W-:Y:S02]  /*15d0*/  IMAD.U32 R11, RZ, RZ, UR7 ;  /* 0x00000007ff0b7e24 */ /* 0x000fe4000f8e00ff */
[----:B------:R-:W-:Y:S02]  /*15e0*/  IMAD.MOV.U32 R8, RZ, RZ, 0x1e1 ;  /* 0x000001e1ff087424 */ /* 0x000fe400078e00ff */
[----:B------:R-:W-:Y:S02]  /*15f0*/  IMAD.MOV.U32 R12, RZ, RZ, 0x1 ;  /* 0x00000001ff0c7424 */ /* 0x000fe400078e00ff */
[----:B0-----:R-:W-:-:S07]  /*1600*/  IMAD.MOV.U32 R13, RZ, RZ, RZ ;  /* 0x000000ffff0d7224 */ /* 0x001fce00078e00ff */
[----:B------:R-:W-:-:S07]  /*1610*/  LEPC R20, `(.L_x_17) ;  /* 0x000000001014794e */ /* 0x000fce0000000000 */
[----:B-1---5:R-:W-:Y:S05]  /*1620*/  CALL.ABS.NOINC R14 ;  /* 0x000000000e007343 */ /* 0x022fea0003c00000 */
.L_x_17:
[----:B------:R-:W-:-:S04]  /*1630*/  LOP3.LUT R0, R18, 0x1, RZ, 0xfc, !PT ;  /* 0x0000000112007812 */ /* 0x000fc800078efcff */
[----:B------:R-:W-:-:S13]  /*1640*/  ISETP.NE.AND P0, PT, R0, 0x3, PT ;  /* 0x000000030000780c */ /* 0x000fda0003f05270 */
[----:B------:R-:W-:Y:S05]  /*1650*/  @!P0 BRA `(.L_x_18) ;  /* 0x0000000000048947 */ /* 0x000fea0003800000 */
[----:B------:R-:W-:Y:S01]  /*1660*/  BPT.TRAP 0x1 ;  /* 0x000000040000795c */ /* 0x000fe20000300000 */
.L_x_18:
[----:B------:R-:W0:Y:S01]  /*1670*/  S2UR UR5, SR_CgaCtaId ;  /* 0x00000000000579c3 */ /* 0x000e220000008800 */
[----:B------:R-:W-:Y:S01]  /*1680*/  UMOV UR4, 0x400 ;  /* 0x0000040000047882 */ /* 0x000fe20000000000 */
[----:B------:R-:W-:Y:S02]  /*1690*/  IMAD.U32 R0, RZ, RZ, UR40 ;  /* 0x00000028ff007e24 */ /* 0x000fe4000f8e00ff */
[----:B------:R-:W-:-:S03]  /*16a0*/  IMAD.U32 R3, RZ, RZ, UR41 ;  /* 0x00000029ff037e24 */ /* 0x000fc6000f8e00ff */
[----:B------:R-:W-:Y:S01]  /*16b0*/  SHF.L.U32 R0, R0, 0x1f, RZ ;  /* 0x0000001f00007819 */ /* 0x000fe200000006ff */
[----:B0-----:R-:W-:-:S06]  /*16c0*/  ULEA UR4, UR5, UR4, 0x18 ;  /* 0x0000000405047291 */ /* 0x001fcc000f8ec03f */
[----:B------:R-:W-:-:S04]  /*16d0*/  IMAD.U32 R6, RZ, RZ, UR4 ;  /* 0x00000004ff067e24 */ /* 0x000fc8000f8e00ff */
[----:B------:R-:W-:-:S04]  /*16e0*/  IMAD R3, R3, 0x8, R6 ;  /* 0x0000000803037824 */ /* 0x000fc800078e0206 */
[----:B------:R0:W1:Y:S01]  /*16f0*/  SYNCS.PHASECHK.TRANS64.TRYWAIT P1, [R3+URZ], R0 ;  /* 0x00000000030075a7 */ /* 0x000062000802017f */
[----:B------:R-:W-:Y:S05]  /*1700*/  @!P0 BRA `(.L_x_19) ;  /* 0x0000000000048947 */ /* 0x000fea0003800000 */
[----:B------:R-:W-:Y:S01]  /*1710*/  BPT.TRAP 0x1 ;  /* 0x000000040000795c */ /* 0x000fe20000300000 */
.L_x_19:
[----:B------:R-:W-:-:S05]  /*1720*/  IMAD.U32 R4, RZ, RZ, UR44 ;  /* 0x0000002cff047e24 */ /* 0x000fca000f8e00ff */
[----:B------:R-:W-:Y:S01]  /*1730*/  ISETP.GE.AND P2, PT, R4, 0x1, PT ;  /* 0x000000010400780c */ /* 0x000fe20003f46270 */
[----:B-1----:R-:W-:-:S12]  /*1740*/  @P1 BRA `(.L_x_20) ;  /* 0x0000000000081947 */ /* 0x002fd80003800000 */
[----:B------:R-:W1:Y:S02]  /*1750*/  SYNCS.PHASECHK.TRANS64.TRYWAIT P1, [R3+URZ], R0 ;  /* 0x00000000030075a7 */ /* 0x000e64000802017f */
[----:B-1----:R-:W-:Y:S05]  /*1760*/  @!P1 BRA `(.L_x_21) ;  /* 0x00000054003c9947 */ /* 0x002fea0003800000 */
.L_x_20:
[----:B------:R-:W-:Y:S05]  /*1770*/  WARPSYNC.ALL ;  /* 0x0000000000007948 */ /* 0x000fea0003800000 */
[----:B------:R-:W-:Y:S01]  /*1780*/  R2UR UR4, R6 ;  /* 0x00000000060472ca */ /* 0x000fe200000e0000 */
[----:B------:R-:W-:Y:S01]  /*1790*/  WARPGROUP.ARRIVE ;  /* 0x00000000000079c5 */ /* 0x000fe20000000000 */
[----:B------:R-:W-:Y:S01]  /*17a0*/  UMOV UR5, 0xc0000010 ;  /* 0xc000001000057882 */ /* 0x000fe20000000000 */
[----:B------:R-:W-:-:S10]  /*17b0*/  UMOV UR7, 0xc0000010 ;  /* 0xc000001000077882 */ /* 0x000fd40000000000 */
[----:B------:R-:W-:-:S04]  /*17c0*/  UIADD3 UR4, UR4, 0x4100, URZ ;  /* 0x0000410004047890 */ /* 0x000fc8000fffe03f */
[----:B------:R-:W-:-:S04]  /*17d0*/  USHF.R.U32.HI UR4, URZ, 0x4, UR4 ;  /* 0x000000043f047899 */ /* 0x000fc80008011604 */
[----:B------:R-:W-:-:S04]  /*17e0*/  ULOP3.LUT UR4, UR4, 0x3fff, URZ, 0xc0, !UPT ;  /* 0x00003fff04047892 */ /* 0x000fc8000f8ec03f */
[----:B------:R-:W-:Y:S02]  /*17f0*/  ULOP3.LUT UR9, UR4, 0x10000, URZ, 0xfc, !UPT ;  /* 0x0001000004097892 */ /* 0x000fe4000f8efc3f */
[----:B------:R-:W-:Y:S02]  /*1800*/  ULEA UR4, UR41, UR45, 0x8 ;  /* 0x0000002d29047291 */ /* 0x000fe4000f8e403f */
[----:B------:R-:W-:-:S09]  /*1810*/  ULEA UR6, UR41, UR9, 0x8 ;  /* 0x0000000929067291 */ /* 0x000fd2000f8e403f */
[----:B------:R-:W-:Y:S03]  /*1820*/  IGMMA.64x128x32.S8.S8 R24, gdesc[UR4], RZ, !UPT, gsb0 ;  /* 0x03600000041879f1 */ /* 0x000fe6000c0410ff */
[----:B------:R-:W-:Y:S02]  /*1830*/  WARPGROUP.DEPBAR.LE gsb0, 0x0 ;  /* 0x00008000000079c5 */ /* 0x000fe40000010000 */
[----:B------:R-:W-:Y:S05]  /*1840*/  @!P2 BRA `(.L_x_22) ;  /* 0x0000000000cca947 */ /* 0x000fea0003800000 */
[----:B------:R-:W-:Y:S01]  /*1850*/  UIADD3 UR4, UR41, 0x1, URZ ;  /* 0x0000000129047890 */ /* 0x000fe2000fffe03f */
[----:B01----:R-:W-:Y:S02]  /*1860*/  IMAD.U32 R0, RZ, RZ, UR44 ;  /* 0x0000002cff007e24 */ /* 0x003fe4000f8e00ff */
[----:B------:R-:W-:Y:S01]  /*1870*/  IMAD.U32 R3, RZ, RZ, UR41 ;  /* 0x00000029ff037e24 */ /* 0x000fe2000f8e00ff */
[----:B------:R-:W-:-:S04]  /*1880*/  UISETP.NE.AND UP0, UPT, UR4, 0x4, UPT ;  /* 0x000000040400788c */ /* 0x000fc8000bf05270 */
[----:B------:R-:W-:Y:S02]  /*1890*/  USEL UR5, URZ, 0x1, UP0 ;  /* 0x000000013f057887 */ /* 0x000fe40008000000 */
[----:B------:R-:W-:Y:S02]  /*18a0*/  USEL UR8, UR4, URZ, UP0 ;  /* 0x0000003f04087287 */ /* 0x000fe40008000000 */
[----:B------:R-:W-:-:S06]  /*18b0*/  ULOP3.LUT UR5, UR40, UR5, URZ, 0x3c, !UPT ;  /* 0x0000000528057292 */ /* 0x000fcc000f8e3c3f */
[----:B------:R-:W-:-:S07]  /*18c0*/  IMAD.U32 R7, RZ, RZ, UR5 ;  /* 0x00000005ff077e24 */ /* 0x000fce000f8e00ff */
.L_x_29:
[----:B------:R-:W-:Y:S05]  /*18d0*/  @!P0 BRA `(.L_x_23) ;  /* 0x0000000000048947 */ /* 0x000fea0003800000 */
[----:B------:R-:W-:Y:S01]  /*18e0*/  BPT.TRAP 0x1 ;  /* 0x000000040000795c */ /* 0x000fe20000300000 */
.L_x_23:
[----:B------:R-:W0:Y:S01]  /*18f0*/  S2UR UR5, SR_CgaCtaId ;  /* 0x00000000000579c3 */ /* 0x000e220000008800 */
[----:B------:R-:W-:Y:S01]  /*1900*/  UMOV UR4, 0x400 ;  /* 0x0000040000047882 */ /* 0x000fe20000000000 */
[----:B------:R-:W-:Y:S01]  /*1910*/  IMAD.U32 R5, RZ, RZ, UR8 ;  /* 0x00000008ff057e24 */ /* 0x000fe2000f8e00ff */
[----:B------:R-:W-:Y:S01]  /*1920*/  SHF.L.U32 R4, R7, 0x1f, RZ ;  /* 0x0000001f07047819 */ /* 0x000fe200000006ff */
[----:B0-----:R-:W-:-:S06]  /*1930*/  ULEA UR4, UR5, UR4, 0x18 ;  /* 0x0000000405047291 */ /* 0x001fcc000f8ec03f */
[----:B------:R-:W-:-:S04]  /*1940*/  IMAD.U32 R6, RZ, RZ, UR4 ;  /* 0x00000004ff067e24 */ /* 0x000fc8000f8e00ff */
[----:B------:R-:W-:-:S04]  /*1950*/  IMAD R5, R5, 0x8, R6 ;  /* 0x0000000805057824 */ /* 0x000fc800078e0206 */
[----:B------:R0:W1:Y:S01]  /*1960*/  SYNCS.PHASECHK.TRANS64.TRYWAIT P1, [R5+URZ], R4 ;  /* 0x00000004050075a7 */ /* 0x000062000802017f */
[----:B------:R-:W-:Y:S05]  /*1970*/  @!P0 BRA `(.L_x_24) ;  /* 0x0000000000048947 */ /* 0x000fea0003800000 */
[----:B------:R-:W-:Y:S01]  /*1980*/  BPT.TRAP 0x1 ;  /* 0x000000040000795c */ /* 0x000fe20000300000 */
.L_x_24:
[----:B-1----:R-:W-:Y:S05]  /*1990*/  @P1 BRA `(.L_x_25) ;  /* 0x0000000000081947 */ /* 0x002fea0003800000 */
[----:B------:R-:W1:Y:S02]  /*19a0*/  SYNCS.PHASECHK.TRANS64.TRYWAIT P1, [R5+URZ], R4 ;  /* 0x00000004050075a7 */ /* 0x000e64000802017f */
[----:B-1----:R-:W-:Y:S05]  /*19b0*/  @!P1 BRA `(.L_x_26) ;  /* 0x0000005000bc9947 */ /* 0x002fea0003800000 */
.L_x_25:
[----:B------:R-:W-:Y:S01]  /*19c0*/  ULEA UR4, UR8, UR45, 0x8 ;  /* 0x0000002d08047291 */ /* 0x000fe2000f8e403f */
[----:B------:R-:W-:Y:S01]  /*19d0*/  WARPGROUP.ARRIVE ;  /* 0x00000000000079c5 */ /* 0x000fe20000000000 */
[----:B------:R-:W-:Y:S01]  /*19e0*/  ULEA UR6, UR8, UR9, 0x8 ;  /* 0x0000000908067291 */ /* 0x000fe2000f8e403f */
[----:B------:R-:W-:Y:S01]  /*19f0*/  UMOV UR5, 0xc0000010 ;  /* 0xc000001000057882 */ /* 0x000fe20000000000 */
[----:B------:R-:W-:-:S07]  /*1a00*/  UMOV UR7, 0xc0000010 ;  /* 0xc000001000077882 */ /* 0x000fce0000000000 */
[----:B------:R-:W-:Y:S03]  /*1a10*/  IGMMA.64x128x32.S8.S8 R24, gdesc[UR4], R24, gsb0 ;  /* 0x03600000041879f1 */ /* 0x000fe60008041018 */
[----:B------:R-:W-:Y:S02]  /*1a20*/  WARPGROUP.DEPBAR.LE gsb0, 0x0 ;  /* 0x00008000000079c5 */ /* 0x000fe40000010000 */
[----:B------:R-:W-:Y:S05]  /*1a30*/  @!P0 BRA `(.L_x_27) ;  /* 0x0000000000048947 */ /* 0x000fea0003800000 */
[----:B------:R-:W-:Y:S01]  /*1a40*/  BPT.TRAP 0x1 ;  /* 0x000000040000795c */ /* 0x000fe20000300000 */
.L_x_27:
[----:B------:R-:W-:-:S13]  /*1a50*/  ISETP.NE.AND P1, PT, R22, RZ, PT ;  /* 0x000000ff1600720c */ /* 0x000fda0003f25270 */
[----:B01----:R-:W-:-:S04]  /*1a60*/  @P1 IMAD R4, R3, 0x8, R6 ;  /* 0x0000000803041824 */ /* 0x003fc800078e0206 */
[----:B------:R-:W-:-:S05]  /*1a70*/  @P1 VIADD R4, R4, 0x20 ;  /* 0x0000002004041836 */ /* 0x000fca0000000000 */
[----:B------:R-:W-:-:S04]  /*1a80*/  @P1 PRMT R4, R19, 0x654, R4 ;  /* 0x0000065413041816 */ /* 0x000fc80000000004 */
[----:B------:R0:W-:Y:S01]  /*1a90*/  @P1 SYNCS.ARRIVE.TRANS64.RED.A1T0 RZ, [R4+URZ], RZ ;  /* 0x000000ff04ff19a7 */ /* 0x0001e2000810043f */
[----:B------:R-:W-:-:S13]  /*1aa0*/  ISETP.GT.U32.AND P1, PT, R18, 0x1, PT ;  /* 0x000000011200780c */ /* 0x000fda0003f24070 */
[----:B0-----:R-:W-:Y:S05]  /*1ab0*/  @P1 BRA `(.L_x_28) ;  /* 0x0000000000041947 */ /* 0x001fea0003800000 */
[----:B------:R-:W-:Y:S01]  /*1ac0*/  BPT.TRAP 0x1 ;  /* 0x000000040000795c */ /* 0x000fe20000300000 */
.L_x_28:
[----:B------:R-:W-:Y:S01]  /*1ad0*/  UIADD3 UR8, UR8, 0x1, URZ ;  /* 0x0000000108087890 */ /* 0x000fe2000fffe03f */
[C---:B------:R-:W-:Y:S01]  /*1ae0*/  ISETP.GT.AND P2, PT, R0.reuse, 0x1, PT ;  /* 0x000000010000780c */ /* 0x040fe20003f44270 */
[----:B------:R-:W-:Y:S02]  /*1af0*/  VIADD R3, R3, 0x1 ;  /* 0x0000000103037836 */ /* 0x000fe40000000000 */
[----:B------:R-:W-:Y:S01]  /*1b00*/  UISETP.NE.AND UP0, UPT, UR8, 0x4, UPT ;  /* 0x000000040800788c */ /* 0x000fe2000bf05270 */
[----:B------:R-:W-:Y:S02]  /*1b10*/  VIADD R0, R0, 0xffffffff ;  /* 0xffffffff00007836 */ /* 0x000fe40000000000 */
[C---:B------:R-:W-:Y:S01]  /*1b20*/  ISETP.NE.AND P1, PT, R3.reuse, 0x4, PT ;  /* 0x000000040300780c */ /* 0x040fe20003f25270 */
[----:B------:R-:W-:Y:S02]  /*1b30*/  USEL UR4, URZ, 0x1, UP0 ;  /* 0x000000013f047887 */ /* 0x000fe40008000000 */
[----:B------:R-:W-:Y:S01]  /*1b40*/  USEL UR8, UR8, URZ, UP0 ;  /* 0x0000003f08087287 */ /* 0x000fe20008000000 */
[----:B------:R-:W-:-:S03]  /*1b50*/  SEL R3, R3, RZ, P1 ;  /* 0x000000ff03037207 */ /* 0x000fc60000800000 */
[----:B------:R-:W-:Y:S01]  /*1b60*/  LOP3.LUT R7, R7, UR4, RZ, 0x3c, !PT ;  /* 0x0000000407077c12 */ /* 0x000fe2000f8e3cff */
[----:B------:R-:W-:Y:S07]  /*1b70*/  @P2 BRA `(.L_x_29) ;  /* 0xfffffffc00542947 */ /* 0x000fee000383ffff */
.L_x_22:
[----:B01----:R-:W0:Y:S02]  /*1b80*/  LDC R0, c[0x0][0x28c] ;  /* 0x0000a300ff007b82 */ /* 0x003e240000000800 */
[----:B0-----:R-:W-:-:S13]  /*1b90*/  ISETP.GE.AND P1, PT, R0, 0x1, PT ;  /* 0x000000010000780c */ /* 0x001fda0003f26270 */
[----:B------:R-:W-:Y:S05]  /*1ba0*/  @!P1 BRA `(.L_x_30) ;  /* 0x0000000000389947 */ /* 0x000fea0003800000 */
[----:B------:R-:W-:Y:S05]  /*1bb0*/  @!P0 BRA `(.L_x_31) ;  /* 0x0000000000048947 */ /* 0x000fea0003800000 */
[----:B------:R-:W-:Y:S01]  /*1bc0*/  BPT.TRAP 0x1 ;  /* 0x000000040000795c */ /* 0x000fe20000300000 */
.L_x_31:
[----:B------:R-:W-:-:S13]  /*1bd0*/  ISETP.NE.AND P0, PT, R22, RZ, PT ;  /* 0x000000ff1600720c */ /* 0x000fda0003f05270 */
[----:B------:R-:W-:-:S05]  /*1be0*/  VOTEU.ANY UP0, P0 ;  /* 0x00000000003f7886 */ /* 0x000fca0000000100 */
[----:B------:R-:W-:-:S06]  /*1bf0*/  @UP0 UIADD3 UR4, UR44, UR41, URZ ;  /* 0x000000292c040290 */ /* 0x000fcc000fffe03f */
[----:B------:R-:W-:-:S04]  /*1c00*/  IMAD.U32 R0, RZ, RZ, UR4 ;  /* 0x00000004ff007e24 */ /* 0x000fc8000f8e00ff */
[----:B------:R-:W-:-:S05]  /*1c10*/  @P0 IMAD.SHL.U32 R0, R0, 0x8, RZ ;  /* 0x0000000800000824 */ /* 0x000fca00078e00ff */
[----:B------:R-:W-:-:S04]  /*1c20*/  @P0 LOP3.LUT R0, R0, 0x18, RZ, 0xc0, !PT ;  /* 0x0000001800000812 */ /* 0x000fc800078ec0ff */
[----:B------:R-:W-:-:S04]  /*1c30*/  @P0 IADD3 R0, R6, 0x20, R0 ;  /* 0x0000002006000810 */ /* 0x000fc80007ffe000 */
[----:B------:R-:W-:-:S04]  /*1c40*/  @P0 PRMT R0, R19, 0x654, R0 ;  /* 0x0000065413000816 */ /* 0x000fc80000000000 */
[----:B------:R0:W-:Y:S01]  /*1c50*/  @P0 SYNCS.ARRIVE.TRANS64.RED.A1T0 RZ, [R0+URZ], RZ ;  /* 0x000000ff00ff09a7 */ /* 0x0001e2000810043f */
[----:B------:R-:W-:-:S13]  /*1c60*/  ISETP.GT.U32.AND P0, PT, R18, 0x1, PT ;  /* 0x000000011200780c */ /* 0x000fda0003f04070 */
[----:B0-----:R-:W-:Y:S05]  /*1c70*/  @P0 BRA `(.L_x_30) ;  /* 0x0000000000040947 */ /* 0x001fea0003800000 */
[----:B------:R-:W-:Y:S01]  /*1c80*/  BPT.TRAP 0x1 ;  /* 0x000000040000795c */ /* 0x000fe20000300000 */
.L_x_30:
[----:B------:R-:W-:Y:S01]  /*1c90*/  UIADD3 UR41, UR43, UR41, URZ ;  /* 0x000000292b297290 */ /* 0x000fe2000fffe03f */
[----:B------:R-:W-:Y:S01]  /*1ca0*/  IMAD.SHL.U32 R3, R100, 0x80, RZ ;  /* 0x0000008064037824 */ /* 0x000fe200078e00ff */
[----:B------:R-:W-:Y:S01]  /*1cb0*/  ULDC UR5, c[0x0][0x288] ;  /* 0x0000a20000057ab9 */ /* 0x000fe20000000800 */
[----:B------:R-:W-:Y:S01]  /*1cc0*/  IMAD.SHL.U32 R10, R99, 0x80, RZ ;  /* 0x00000080630a7824 */ /* 0x000fe200078e00ff */
[----:B------:R-:W-:Y:S01]  /*1cd0*/  USHF.R.U32.HI UR4, URZ, 0x2, UR41 ;  /* 0x000000023f047899 */ /* 0x000fe20008011629 */
[----:B------:R-:W-:Y:S01]  /*1ce0*/  SHF.R.S32.HI R11, RZ, 0x1f, R23 ;  /* 0x0000001fff0b7819 */ /* 0x000fe20000011417 */
[----:B------:R-:W-:Y:S01]  /*1cf0*/  ULDC UR8, c[0x0][0x284] ;  /* 0x0000a10000087ab9 */ /* 0x000fe20000000800 */
[C---:B------:R-:W-:Y:S01]  /*1d00*/  ISETP.GE.AND P0, PT, R3.reuse, UR5, PT ;  /* 0x0000000503007c0c */ /* 0x040fe2000bf06270 */
[----:B------:R-:W-:Y:S01]  /*1d10*/  ULOP3.LUT UR4, UR4, 0x1, URZ, 0xc0, !UPT ;  /* 0x0000000104047892 */ /* 0x000fe2000f8ec03f */
[----:B------:R-:W-:Y:S01]  /*1d20*/  LOP3.LUT R8, R3, 0x6, R94, 0xf8, !PT ;  /* 0x0000000603087812 */ /* 0x000fe200078ef85e */
[----:B------:R-:W-:Y:S01]  /*1d30*/  UISETP.GT.U32.AND UP1, UPT, UR41, 0x3, UPT ;  /* 0x000000032900788c */ /* 0x000fe2000bf24070 */
[----:B------:R-:W-:Y:S01]  /*1d40*/  ISETP.GE.OR P0, PT, R10, UR8, P0 ;  /* 0x000000080a007c0c */ /* 0x000fe20008706670 */
[----:B------:R-:W-:Y:S01]  /*1d50*/  UISETP.NE.U32.AND UP0, UPT, UR4, 0x1, UPT ;  /* 0x000000010400788c */ /* 0x000fe2000bf05070 */
[----:B------:R-:W-:Y:S01]  /*1d60*/  SHF.R.S32.HI R9, RZ, 0x1f, R8 ;  /* 0x0000001fff097819 */ /* 0x000fe20000011408 */
[----:B------:R-:W-:-:S02]  /*1d70*/  UISETP.LT.U32.AND UP1, UPT, UR43, 0x4, UP1 ;  /* 0x000000042b00788c */ /* 0x000fc40008f21070 */
[----:B------:R-:W-:Y:S01]  /*1d80*/  UISETP.GT.U32.AND UP0, UPT, UR43, 0x3, !UP0 ;  /* 0x000000032b00788c */ /* 0x000fe2000c704070 */
[----:B------:R-:W-:Y:S01]  /*1d90*/  ULDC.64 UR6, c[0x0][0x5d0] ;  /* 0x0001740000067ab9 */ /* 0x000fe20000000a00 */
[----:B------:R-:W-:Y:S01]  /*1da0*/  USEL UR5, URZ, 0x1, !UP1 ;  /* 0x000000013f057887 */ /* 0x000fe2000c800000 */
[----:B------:R-:W-:Y:S01]  /*1db0*/  IMAD R0, R11, UR6, RZ ;  /* 0x000000060b007c24 */ /* 0x000fe2000f8e02ff */
[----:B------:R-:W-:Y:S01]  /*1dc0*/  USEL UR4, URZ, 0x1, !UP0 ;  /* 0x000000013f047887 */ /* 0x000fe2000c000000 */
[C---:B------:R-:W-:Y:S01]  /*1dd0*/  IMAD.WIDE.U32 R4, R23.reuse, UR6, R8 ;  /* 0x0000000617047c25 */ /* 0x040fe2000f8e0008 */
[----:B------:R-:W-:Y:S02]  /*1de0*/  ULOP3.LUT UR41, UR41, 0x3, URZ, 0xc0, !UPT ;  /* 0x0000000329297892 */ /* 0x000fe4000f8ec03f */
[----:B------:R-:W-:Y:S01]  /*1df0*/  ULOP3.LUT UR40, UR4, UR40, UR5, 0x96, !UPT ;  /* 0x0000002804287292 */ /* 0x000fe2000f8e9605 */
[----:B------:R-:W-:Y:S02]  /*1e00*/  IMAD R7, R23, UR7, R0 ;  /* 0x0000000717077c24 */ /* 0x000fe4000f8e0200 */
[----:B------:R-:W-:-:S02]  /*1e10*/  IMAD.MOV.U32 R0, RZ, RZ, -0x1 ;  /* 0xffffffffff007424 */ /* 0x000fc400078e00ff */
[----:B------:R-:W-:Y:S01]  /*1e20*/  IMAD.IADD R5, R5, 0x1, R7 ;  /* 0x0000000105057824 */ /* 0x000fe200078e0207 */
[----:B------:R-:W-:Y:S06]  /*1e30*/  @P0 BRA `(.L_x_32) ;  /* 0x0000003000ac0947 */ /* 0x000fec0003800000 */
[----:B------:R-:W0:Y:S01]  /*1e40*/  LDC.64 R12, c[0x0][0x5c8] ;  /* 0x00017200ff0c7b82 */ /* 0x000e220000000a00 */
[----:B------:R-:W-:Y:S01]  /*1e50*/  IMAD.WIDE R14, R99, 0x80, R88 ;  /* 0x00000080630e7825 */ /* 0x000fe200078e0258 */
[----:B------:R-:W-:Y:S01]  /*1e60*/  ULDC.64 UR4, c[0x0][0x5c0] ;  /* 0x0001700000047ab9 */ /* 0x000fe20000000a00 */
[----:B------:R-:W-:Y:S02]  /*1e70*/  BSSY B0, `(.L_x_32) ;  /* 0x0000327000007945 */ /* 0x000fe40003800000 */
[----:B------:R-:W-:Y:S02]  /*1e80*/  IMAD.IADD R99, R97, 0x1, -R10 ;  /* 0x0000000161637824 */ /* 0x000fe400078e0a0a */
[----:B------:R-:W-:Y:S02]  /*1e90*/  IMAD.IADD R3, R92, 0x1, -R3 ;  /* 0x000000015c037824 */ /* 0x000fe400078e0a03 */
[-C--:B0-----:R-:W-:Y:S02]  /*1ea0*/  IMAD R6, R15, R12.reuse, RZ ;  /* 0x0000000c0f067224 */ /* 0x081fe400078e02ff */
[----:B------:R-:W-:-:S04]  /*1eb0*/  IMAD.WIDE.U32 R4, R14, R12, R4 ;  /* 0x0000000c0e047225 */ /* 0x000fc800078e0004 */
[----:B------:R-:W-:Y:S01]  /*1ec0*/  IMAD R7, R14, R13, R6 ;  /* 0x0000000d0e077224 */ /* 0x000fe200078e0206 */
[----:B------:R-:W-:-:S03]  /*1ed0*/  IADD3 R4, P0, R4, UR4, RZ ;  /* 0x0000000404047c10 */ /* 0x000fc6000ff1e0ff */
[----:B------:R-:W-:Y:S01]  /*1ee0*/  IMAD.IADD R7, R5, 0x1, R7 ;  /* 0x0000000105077824 */ /* 0x000fe200078e0207 */
[----:B------:R-:W-:-:S04]  /*1ef0*/  LEA R6, P1, R12, R4, 0x3 ;  /* 0x000000040c067211 */ /* 0x000fc800078218ff */
[----:B------:R-:W-:Y:S02]  /*1f00*/  IADD3.X R5, R7, UR5, RZ, P0, !PT ;  /* 0x0000000507057c10 */ /* 0x000fe400087fe4ff */
[----:B-----5:R-:W-:Y:S02]  /*1f10*/  ISETP.NE.AND P0, PT, R91, RZ, PT ;  /* 0x000000ff5b00720c */ /* 0x020fe40003f05270 */
[----:B------:R-:W-:-:S11]  /*1f20*/  LEA.HI.X R7, R12, R5, R13, 0x3, P1 ;  /* 0x000000050c077211 */ /* 0x000fd600008f1c0d */
[----:B------:R-:W-:Y:S05]  /*1f30*/  @!P0 BRA `(.L_x_33) ;  /* 0x0000002400608947 */ /* 0x000fea0003800000 */
[----:B------:R-:W0:Y:S01]  /*1f40*/  LDC.64 R102, c[0x0][0x5b0] ;  /* 0x00016c00ff667b82 */ /* 0x000e220000000a00 */
[----:B------:R-:W-:Y:S01]  /*1f50*/  ULDC.64 UR4, c[0x0][0x5b8] ;  /* 0x00016e0000047ab9 */ /* 0x000fe20000000a00 */
[----:B------:R-:W-:Y:S01]  /*1f60*/  ISETP.GE.AND P1, PT, R99, 0x1, PT ;  /* 0x000000016300780c */ /* 0x000fe20003f26270 */
[----:B------:R-:W-:Y:S01]  /*1f70*/  IMAD R10, R11, UR4, RZ ;  /* 0x000000040b0a7c24 */ /* 0x000fe2000f8e02ff */
[----:B------:R-:W-:Y:S01]  /*1f80*/  BSSY B1, `(.L_x_34) ;  /* 0x000000e000017945 */ /* 0x000fe20003800000 */
[----:B------:R-:W-:Y:S01]  /*1f90*/  IMAD.WIDE.U32 R20, R23, UR4, R8 ;  /* 0x0000000417147c25 */ /* 0x000fe2000f8e0008 */
[----:B------:R-:W-:Y:S02]  /*1fa0*/  ISETP.LT.OR P5, PT, R3, 0x1, !P1 ;  /* 0x000000010300780c */ /* 0x000fe40004fa1670 */
[----:B------:R-:W1:Y:S01]  /*1fb0*/  LDC.64 R104, c[0x0][0x5a8] ;  /* 0x00016a00ff687b82 */ /* 0x000e620000000a00 */
[----:B------:R-:W-:Y:S02]  /*1fc0*/  IMAD R13, R23, UR5, R10 ;  /* 0x00000005170d7c24 */ /* 0x000fe4000f8e020a */
[----:B------:R-:W-:-:S02]  /*1fd0*/  IMAD.MOV.U32 R12, RZ, RZ, R20 ;  /* 0x000000ffff0c7224 */ /* 0x000fc400078e0014 */
[----:B------:R-:W-:Y:S02]  /*1fe0*/  IMAD.IADD R13, R21, 0x1, R13 ;  /* 0x00000001150d7824 */ /* 0x000fe400078e020d */
[-C--:B0-----:R-:W-:Y:S02]  /*1ff0*/  IMAD R10, R15, R102.reuse, RZ ;  /* 0x000000660f0a7224 */ /* 0x081fe400078e02ff */
[----:B------:R-:W-:-:S04]  /*2000*/  IMAD.WIDE.U32 R8, R14, R102, R12 ;  /* 0x000000660e087225 */ /* 0x000fc800078e000c */
[----:B------:R-:W-:Y:S01]  /*2010*/  IMAD R23, R14, R103, R10 ;  /* 0x000000670e177224 */ /* 0x000fe200078e020a */
[----:B-1----:R-:W-:-:S04]  /*2020*/  IADD3 R8, P0, R8, R104, RZ ;  /* 0x0000006808087210 */ /* 0x002fc80007f1e0ff */
[----:B------:R-:W-:Y:S01]  /*2030*/  IADD3.X R9, R105, R9, R23, P0, !PT ;  /* 0x0000000969097210 */ /* 0x000fe200007fe417 */
[----:B------:R-:W-:Y:S08]  /*2040*/  @P5 BRA `(.L_x_35) ;  /* 0x0000000000045947 */ /* 0x000ff00003800000 */
[----:B------:R0:W5:Y:S02]  /*2050*/  LDG.E.U8 R98, desc[UR38][R8.64] ;  /* 0x0000002608627981 */ /* 0x000164000c1e1100 */
.L_x_35:
[----:B------:R-:W-:Y:S05]  /*2060*/  BSYNC B1 ;  /* 0x0000000000017941 */ /* 0x000fea0003800000 */
.L_x_34:
[----:B-----5:R-:W-:Y:S01]  /*2070*/  LOP3.LUT R15, R98, 0xffff, RZ, 0xc0, !PT ;  /* 0x0000ffff620f7812 */ /* 0x020fe200078ec0ff */
[C---:B------:R-:W-:Y:S01]  /*2080*/  IMAD.SHL.U32 R10, R102.reuse, 0x8, RZ ;  /* 0x00000008660a7824 */ /* 0x040fe200078e00ff */
[----:B------:R-:W-:Y:S01]  /*2090*/  ISETP.LT.OR P2, PT, R3, 0x2, !P1 ;  /* 0x000000020300780c */ /* 0x000fe20004f41670 */
[----:B------:R-:W-:Y:S01]  /*20a0*/  BSSY B1, `(.L_x_36) ;  /* 0x000000e000017945 */ /* 0x000fe20003800000 */
[----:B------:R-:W-:Y:S02]  /*20b0*/  PRMT R100, R15, 0x8880, RZ ;  /* 0x000088800f647816 */ /* 0x000fe400000000ff */
[----:B------:R-:W-:Y:S02]  /*20c0*/  SHF.L.U64.HI R11, R102, 0x3, R103 ;  /* 0x00000003660b7819 */ /* 0x000fe40000010267 */
[----:B------:R-:W-:Y:S01]  /*20d0*/  ISETP.GE.AND P0, PT, R99, 0x9, PT ;  /* 0x000000096300780c */ /* 0x000fe20003f06270 */
[----:B------:R-:W-:Y:S02]  /*20e0*/  IMAD R15, R100, R91, RZ ;  /* 0x0000005b640f7224 */ /* 0x000fe400078e02ff */
[----:B------:R-:W-:-:S04]  /*20f0*/  IMAD.WIDE.U32 R10, R14, R102, R10 ;  /* 0x000000660e0a7225 */ /* 0x000fc800078e000a */
[----:B------:R-:W-:Y:S01]  /*2100*/  @!P5 IMAD R21, R24, R90, R15 ;  /* 0x0000005a1815d224 */ /* 0x000fe200078e020f */
[----:B------:R-:W-:Y:S01]  /*2110*/  IADD3 R10, P3, P4, R20, R104, R10 ;  /* 0x00000068140a7210 */ /* 0x000fe20007c7e00a */
[----:B------:R-:W-:-:S03]  /*2120*/  IMAD.IADD R20, R23, 0x1, R11 ;  /* 0x0000000117147824 */ /* 0x000fc600078e020b */
[----:B------:R1:W-:Y:S01]  /*2130*/  @!P5 STG.E.U8 desc[UR38][R4.64], R21 ;  /* 0x000000150400d986 */ /* 0x0003e2000c101126 */
[----:B------:R-:W-:Y:S08]  /*2140*/  @P2 BRA `(.L_x_37) ;  /* 0x00000000000c2947 */ /* 0x000ff00003800000 */
[----:B------:R-:W2:Y:S02]  /*2150*/  LDG.E.U8 R98, desc[UR38][R8.64+0x1] ;  /* 0x0000012608627981 */ /* 0x000ea4000c1e1100 */
[----:B--2---:R-:W-:-:S05]  /*2160*/  PRMT R14, R98, 0x8880, RZ ;  /* 0x00008880620e7816 */ /* 0x004fca00000000ff */
[----:B------:R-:W-:-:S07]  /*2170*/  IMAD R15, R14, R91, RZ ;  /* 0x0000005b0e0f7224 */ /* 0x000fce00078e02ff */
.L_x_37:
[----:B------:R-:W-:Y:S05]  /*2180*/  BSYNC B1 ;  /* 0x0000000000017941 */ /* 0x000fea0003800000 */
.L_x_36:
[----:B------:R-:W-:Y:S01]  /*2190*/  ISETP.LT.OR P5, PT, R3, 0x1, !P0 ;  /* 0x000000010300780c */ /* 0x000fe200047a1670 */
[----:B------:R-:W-:Y:S01]  /*21a0*/  @!P2 IMAD R25, R25, R90, R15 ;  /* 0x0000005a1919a224 */ /* 0x000fe200078e020f */
[----:B------:R-:W-:Y:S01]  /*21b0*/  BSSY B1, `(.L_x_38) ;  /* 0x000000a000017945 */ /* 0x000fe20003800000 */
[----:B------:R-:W-:Y:S02]  /*21c0*/  IADD3.X R11, R13, R105, R20, P3, P4 ;  /* 0x000000690d0b7210 */ /* 0x000fe40001fe8414 */
[C---:B------:R-:W-:Y:S01]  /*21d0*/  ISETP.LT.OR P3, PT, R3.reuse, 0x2, !P0 ;  /* 0x000000020300780c */ /* 0x040fe20004761670 */
[----:B------:R2:W-:Y:S01]  /*21e0*/  @!P2 STG.E.U8 desc[UR38][R4.64+0x1], R25 ;  /* 0x000001190400a986 */ /* 0x0005e2000c101126 */
[C---:B------:R-:W-:Y:S02]  /*21f0*/  ISETP.LT.OR P4, PT, R3.reuse, 0x9, !P1 ;  /* 0x000000090300780c */ /* 0x040fe40004f81670 */
[----:B------:R-:W-:-:S04]  /*2200*/  ISETP.LT.OR P2, PT, R3, 0xa, !P1 ;  /* 0x0000000a0300780c */ /* 0x000fc80004f41670 */
[----:B------:R-:W-:Y:S09]  /*2210*/  @P5 BRA `(.L_x_39) ;  /* 0x00000000000c5947 */ /* 0x000ff20003800000 */
[----:B------:R-:W3:Y:S02]  /*2220*/  LDG.E.U8 R98, desc[UR38][R10.64] ;  /* 0x000000260a627981 */ /* 0x000ee4000c1e1100 */
[----:B---3--:R-:W-:-:S05]  /*2230*/  PRMT R12, R98, 0x8880, RZ ;  /* 0x00008880620c7816 */ /* 0x008fca00000000ff */
[----:B------:R-:W-:-:S07]  /*2240*/  IMAD R15, R12, R91, RZ ;  /* 0x0000005b0c0f7224 */ /* 0x000fce00078e02ff */
.L_x_39:
[----:B------:R-:W-:Y:S05]  /*2250*/  BSYNC B1 ;  /* 0x0000000000017941 */ /* 0x000fea0003800000 */
.L_x_38:
[----:B------:R-:W-:Y:S01]  /*2260*/  @!P5 IMAD R13, R26, R90, R15 ;  /* 0x0000005a1a0dd224 */ /* 0x000fe200078e020f */
[----:B------:R-:W-:Y:S04]  /*2270*/  BSSY B1, `(.L_x_40) ;  /* 0x0000006000017945 */ /* 0x000fe80003800000 */
[----:B------:R3:W-:Y:S01]  /*2280*/  @!P5 STG.E.U8 desc[UR38][R6.64], R13 ;  /* 0x0000000d0600d986 */ /* 0x0007e2000c101126 */
[----:B------:R-:W-:Y:S05]  /*2290*/  @P3 BRA `(.L_x_41) ;  /* 0x00000000000c3947 */ /* 0x000fea0003800000 */
[----:B------:R-:W4:Y:S02]  /*22a0*/  LDG.E.U8 R98, desc[UR38][R10.64+0x1] ;  /* 0x000001260a627981 */ /* 0x000f24000c1e1100 */
[----:B----4-:R-:W-:-:S05]  /*22b0*/  PRMT R12, R98, 0x8880, RZ ;  /* 0x00008880620c7816 */ /* 0x010fca00000000ff */
[----:B------:R-:W-:-:S07]  /*22c0*/  IMAD R15, R12, R91, RZ ;  /* 0x0000005b0c0f7224 */ /* 0x000fce00078e02ff */
.L_x_41:
[----:B------:R-:W-:Y:S05]  /*22d0*/  BSYNC B1 ;  /* 0x0000000000017941 */ /* 0x000fea0003800000 */
.L_x_40:
[----:B------:R-:W-:Y:S01]  /*22e0*/  @!P3 IMAD R27, R27, R90, R15 ;  /* 0x0000005a1b1bb224 */ /* 0x000fe200078e020f */
[----:B------:R-:W-:Y:S04]  /*22f0*/  BSSY B1, `(.L_x_42) ;  /* 0x0000006000017945 */ /* 0x000fe80003800000 */
[----:B------:R4:W-:Y:S01]  /*2300*/  @!P3 STG.E.U8 desc[UR38][R6.64+0x1], R27 ;  /* 0x0000011b0600b986 */ /* 0x0009e2000c101126 */
[----:B------:R-:W-:Y:S05]  /*2310*/  @P4 BRA `(.L_x_43) ;  /* 0x00000000000c4947 */ /* 0x000fea0003800000 */
[----:B------:R-:W5:Y:S02]  /*2320*/  LDG.E.U8 R98, desc[UR38][R8.64+0x8] ;  /* 0x0000082608627981 */ /* 0x000f64000c1e1100 */
[----:B-----5:R-:W-:-:S05]  /*2330*/  PRMT R12, R98, 0x8880, RZ ;  /* 0x00008880620c7816 */ /* 0x020fca00000000ff */
[----:B------:R-:W-:-:S07]  /*2340*/  IMAD R15, R12, R91, RZ ;  /* 0x0000005b0c0f7224 */ /* 0x000fce00078e02ff */
.L_x_43:
[----:B------:R-:W-:Y:S05]  /*2350*/  BSYNC B1 ;  /* 0x0000000000017941 */ /* 0x000fea0003800000 */
.L_x_42:
[----:B---3--:R-:W-:Y:S01]  /*2360*/  @!P4 IMAD R13, R28, R90, R15 ;  /* 0x0000005a1c0dc224 */ /* 0x008fe200078e020f */
[----:B------:R-:W-:Y:S04]  /*2370*/  BSSY B1, `(.L_x_44) ;  /* 0x0000006000017945 */ /* 0x000fe80003800000 */
[----:B------:R3:W-:Y:S01]  /*2380*/  @!P4 STG.E.U8 desc[UR38][R4.64+0x8], R13 ;  /* 0x0000080d0400c986 */ /* 0x0007e2000c101126 */
[----:B------:R-:W-:Y:S05]  /*2390*/  @P2 BRA `(.L_x_45) ;  /* 0x00000000000c2947 */ /* 0x000fea0003800000 */
[----:B------:R-:W5:Y:S02]  /*23a0*/  LDG.E.U8 R98, desc[UR38][R8.64+0x9] ;  /* 0x0000092608627981 */ /* 0x000f64000c1e1100 */
[----:B-----5:R-:W-:-:S05]  /*23b0*/  PRMT R12, R98, 0x8880, RZ ;  /* 0x00008880620c7816 */ /* 0x020fca00000000ff */
[----:B------:R-:W-:-:S07]  /*23c0*/  IMAD R15, R12, R91, RZ ;  /* 0x0000005b0c0f7224 */ /* 0x000fce00078e02ff */
.L_x_45:
[----:B------:R-:W-:Y:S05]  /*23d0*/  BSYNC B1 ;  /* 0x0000000000017941 */ /* 0x000fea0003800000 */
.L_x_44:
[----:B------:R-:W-:Y:S01]  /*23e0*/  ISETP.LT.OR P4, PT, R3, 0x9, !P0 ;  /* 0x000000090300780c */ /* 0x000fe20004781670 */
[----:B------:R-:W-:Y:S01]  /*23f0*/  @!P2 IMAD R29, R29, R90, R15 ;  /* 0x0000005a1d1da224 */ /* 0x000fe200078e020f */
[----:B------:R-:W-:Y:S01]  /*2400*/  BSSY B1, `(.L_x_46) ;  /* 0x0000009000017945 */ /* 0x000fe20003800000 */
[C---:B------:R-:W-:Y:S02]  /*2410*/  ISETP.LT.OR P3, PT, R3.reuse, 0xa, !P0 ;  /* 0x0000000a0300780c */ /* 0x040fe40004761670 */
[C---:B------:R-:W-:Y:S01]  /*2420*/  ISETP.LT.OR P5, PT, R3.reuse, 0x11, !P1 ;  /* 0x000000110300780c */ /* 0x040fe20004fa1670 */
[----:B------:R0:W-:Y:S01]  /*2430*/  @!P2 STG.E.U8 desc[UR38][R4.64+0x9], R29 ;  /* 0x0000091d0400a986 */ /* 0x0001e2000c101126 */
[----:B------:R-:W-:-:S06]  /*2440*/  ISETP.LT.OR P2, PT, R3, 0x12, !P1 ;  /* 0x000000120300780c */ /* 0x000fcc0004f41670 */
[----:B------:R-:W-:Y:S07]  /*2450*/  @P4 BRA `(.L_x_47) ;  /* 0x00000000000c4947 */ /* 0x000fee0003800000 */
[----:B------:R-:W5:Y:S02]  /*2460*/  LDG.E.U8 R98, desc[UR38][R10.64+0x8] ;  /* 0x000008260a627981 */ /* 0x000f64000c1e1100 */
[----:B-----5:R-:W-:-:S05]  /*2470*/  PRMT R12, R98, 0x8880, RZ ;  /* 0x00008880620c7816 */ /* 0x020fca00000000ff */
[----:B------:R-:W-:-:S07]  /*2480*/  IMAD R15, R12, R91, RZ ;  /* 0x0000005b0c0f7224 */ /* 0x000fce00078e02ff */
.L_x_47:
[----:B------:R-:W-:Y:S05]  /*2490*/  BSYNC B1 ;  /* 0x0000000000017941 */ /* 0x000fea0003800000 */
.L_x_46:
[----:B---3--:R-:W-:Y:S01]  /*24a0*/  @!P4 IMAD R13, R30, R90, R15 ;  /* 0x0000005a1e0dc224 */ /* 0x008fe200078e020f */
[----:B------:R-:W-:Y:S04]  /*24b0*/  BSSY B1, `(.L_x_48) ;  /* 0x0000006000017945 */ /* 0x000fe80003800000 */
[----:B------:R3:W-:Y:S01]  /*24c0*/  @!P4 STG.E.U8 desc[UR38][R6.64+0x8], R13 ;  /* 0x0000080d0600c986 */ /* 0x0007e2000c101126 */
[----:B------:R-:W-:Y:S05]  /*24d0*/  @P3 BRA `(.L_x_49) ;  /* 0x00000000000c3947 */ /* 0x000fea0003800000 */
[----:B------:R-:W5:Y:S02]  /*24e0*/  LDG.E.U8 R98, desc[UR38][R10.64+0x9] ;  /* 0x000009260a627981 */ /* 0x000f64000c1e1100 */
[----:B-----5:R-:W-:-:S05]  /*24f0*/  PRMT R12, R98, 0x8880, RZ ;  /* 0x00008880620c7816 */ /* 0x020fca00000000ff */
[----:B------:R-:W-:-:S07]  /*2500*/  IMAD R15, R12, R91, RZ ;  /* 0x0000005b0c0f7224 */ /* 0x000fce00078e02ff */
.L_x_49:
[----:B------:R-:W-:Y:S05]  /*2510*/  BSYNC B1 ;  /* 0x0000000000017941 */ /* 0x000fea0003800000 */
.L_x_48:
[----:B------:R-:W-:Y:S01]  /*2520*/  @!P3 IMAD R31, R31, R90, R15 ;  /* 0x0000005a1f1fb224 */ /* 0x000fe200078e020f */
[----:B------:R-:W-:Y:S04]  /*2530*/  BSSY B1, `(.L_x_50) ;  /* 0x0000006000017945 */ /* 0x000fe80003800000 */
[----:B------:R0:W-:Y:S01]  /*2540*/  @!P3 STG.E.U8 desc[UR38][R6.64+0x9], R31 ;  /* 0x0000091f0600b986 */ /* 0x0001e2000c101126 */
[----:B------:R-:W-:Y:S05]  /*2550*/  @P5 BRA `(.L_x_51) ;  /* 0x00000000000c5947 */ /* 0x000fea0003800000 */
[----:B------:R-:W5:Y:S02]  /*2560*/  LDG.E.U8 R98, desc[UR38][R8.64+0x10] ;  /* 0x0000102608627981 */ /* 0x000f64000c1e1100 */
[----:B-----5:R-:W-:-:S05]  /*2570*/  PRMT R12, R98, 0x8880, RZ ;  /* 0x00008880620c7816 */ /* 0x020fca00000000ff */
[----:B------:R-:W-:-:S07]  /*2580*/  IMAD R15, R12, R91, RZ ;  /* 0x0000005b0c0f7224 */ /* 0x000fce00078e02ff */
.L_x_51:
[----:B------:R-:W-:Y:S05]  /*2590*/  BSYNC B1 ;  /* 0x0000000000017941 */ /* 0x000fea0003800000 */
.L_x_50:
[----:B---3--:R-:W-:Y:S01]  /*25a0*/  @!P5 IMAD R13, R32, R90, R15 ;  /* 0x0000005a200dd224 */ /* 0x008fe200078e020f */
[----:B------:R-:W-:Y:S04]  /*25b0*/  BSSY B1, `(.L_x_52) ;  /* 0x0000006000017945 */ /* 0x000fe80003800000 */
[----:B------:R3:W-:Y:S01]  /*25c0*/  @!P5 STG.E.U8 desc[UR38][R4.64+0x10], R13 ;  /* 0x0000100d0400d986 */ /* 0x0007e2000c101126 */
[----:B------:R-:W-:Y:S05]  /*25d0*/  @P2 BRA `(.L_x_53) ;  /* 0x00000000000c2947 */ /* 0x000fea0003800000 */
[----:B------:R-:W5:Y:S02]  /*25e0*/  LDG.E.U8 R98, desc[UR38][R8.64+0x11] ;  /* 0x0000112608627981 */ /* 0x000f64000c1e1100 */
[----:B-----5:R-:W-:-:S05]  /*25f0*/  PRMT R12, R98, 0x8880, RZ ;  /* 0x00008880620c7816 */ /* 0x020fca00000000ff */
[----:B------:R-:W-:-:S07]  /*2600*/  IMAD R15, R12, R91, RZ ;  /* 0x0000005b0c0f7224 */ /* 0x000fce00078e02ff */
.L_x_53:
[----:B------:R-:W-:Y:S05]  /*2610*/  BSYNC B1 ;  /* 0x0000000000017941 */ /* 0x000fea0003800000 */
.L_x_52:
        /* <DEDUP_REMOVED lines=11> */
.L_x_55:
[----:B------:R-:W-:Y:S05]  /*26d0*/  BSYNC B1 ;  /* 0x0000000000017941 */ /* 0x000fea0003800000 */
.L_x_54:
[----:B---3--:R-:W-:Y:S01]  /*26e0*/  @!P4 IMAD R13, R34, R90, R15 ;  /* 0x0000005a220dc224 */ /* 0x008fe200078e020f */
[----:B------:R-:W-:Y:S04]  /*26f0*/  BSSY B1, `(.L_x_56) ;  /* 0x0000006000017945 */ /* 0x000fe80003800000 */
[----:B------:R3:W-:Y:S01]  /*2700*/  @!P4 STG.E.U8 desc[UR38][R6.64+0x10], R13 ;  /* 0x0000100d0600c986 */ /* 0x0007e2000c101126 */
[----:B------:R-:W-:Y:S05]  /*2710*/  @P3 BRA `(.L_x_57) ;  /* 0x00000000000c3947 */ /* 0x000fea0003800000 */
[----:B------:R-:W5:Y:S02]  /*2720*/  LDG.E.U8 R98, desc[UR38][R10.64+0x11] ;  /* 0x000011260a627981 */ /* 0x000f64000c1e1100 */
[----:B-----5:R-:W-:-:S05]  /*2730*/  PRMT R12, R98, 0x8880, RZ ;  /* 0x00008880620c7816 */ /* 0x020fca00000000ff */
[----:B------:R-:W-:-:S07]  /*2740*/  IMAD R15, R12, R91, RZ ;  /* 0x0000005b0c0f7224 */ /* 0x000fce00078e02ff */
.L_x_57:
[----:B------:R-:W-:Y:S05]  /*2750*/  BSYNC B1 ;  /* 0x0000000000017941 */ /* 0x000fea0003800000 */
.L_x_56:
[----:B------:R-:W-:Y:S01]  /*2760*/  @!P3 IMAD R35, R35, R90, R15 ;  /* 0x0000005a2323b224 */ /* 0x000fe200078e020f */
[----:B------:R-:W-:Y:S04]  /*2770*/  BSSY B1, `(.L_x_58) ;  /* 0x0000006000017945 */ /* 0x000fe80003800000 */
[----:B------:R0:W-:Y:S01]  /*2780*/  @!P3 STG.E.U8 desc[UR38][R6.64+0x11], R35 ;  /* 0x000011230600b986 */ /* 0x0001e2000c101126 */
[----:B------:R-:W-:Y:S05]  /*2790*/  @P5 BRA `(.L_x_59) ;  /* 0x00000000000c5947 */ /* 0x000fea0003800000 */
[----:B------:R-:W5:Y:S02]  /*27a0*/  LDG.E.U8 R98, desc[UR38][R8.64+0x18] ;  /* 0x0000182608627981 */ /* 0x000f64000c1e1100 */
[----:B-----5:R-:W-:-:S05]  /*27b0*/  PRMT R12, R98, 0x8880, RZ ;  /* 0x00008880620c7816 */ /* 0x020fca00000000ff */
[----:B------:R-:W-:-:S07]  /*27c0*/  IMAD R15, R12, R91, RZ ;  /* 0x0000005b0c0f7224 */ /* 0x000fce00078e02ff */
.L_x_59:
[----:B------:R-:W-:Y:S05]  /*27d0*/  BSYNC B1 ;  /* 0x0000000000017941 */ /* 0x000fea0003800000 */
.L_x_58:
[----:B---3--:R-:W-:Y:S01]  /*27e0*/  @!P5 IMAD R13, R36, R90, R15 ;  /* 0x0000005a240dd224 */ /* 0x008fe200078e020f */
[----:B------:R-:W-:Y:S04]  /*27f0*/  BSSY B1, `(.L_x_60) ;  /* 0x0000006000017945 */ /* 0x000fe80003800000 */
[----:B------:R3:W-:Y:S01]  /*2800*/  @!P5 STG.E.U8 desc[UR38][R4.64+0x18], R13 ;  /* 0x0000180d0400d986 */ /* 0x0007e2000c101126 */
[----:B------:R-:W-:Y:S05]  /*2810*/  @P2 BRA `(.L_x_61) ;  /* 0x00000000000c2947 */ /* 0x000fea0003800000 */
[----:B------:R-:W5:Y:S02]  /*2820*/  LDG.E.U8 R98, desc[UR38][R8.64+0x19] ;  /* 0x0000192608627981 */ /* 0x000f64000c1e1100 */
[----:B-----5:R-:W-:-:S05]  /*2830*/  PRMT R12, R98, 0x8880, RZ ;  /* 0x00008880620c7816 */ /* 0x020fca00000000ff */
[----:B------:R-:W-:-:S07]  /*2840*/  IMAD R15, R12, R91, RZ ;  /* 0x0000005b0c0f7224 */ /* 0x000fce00078e02ff */
.L_x_61:
[----:B------:R-:W-:Y:S05]  /*2850*/  BSYNC B1 ;  /* 0x0000000000017941 */ /* 0x000fea0003800000 */
.L_x_60:
        /* <DEDUP_REMOVED lines=11> */
.L_x_63:
[----:B------:R-:W-:Y:S05]  /*2910*/  BSYNC B1 ;  /* 0x0000000000017941 */ /* 0x000fea0003800000 */
.L_x_62:
[----:B---3--:R-:W-:Y:S01]  /*2920*/  @!P4 IMAD R13, R38, R90, R15 ;  /* 0x0000005a260dc224 */ /* 0x008fe200078e020f */
[----:B------:R-:W-:Y:S04]  /*2930*/  BSSY B1, `(.L_x_64) ;  /* 0x0000006000017945 */ /* 0x000fe80003800000 */
[----:B------:R3:W-:Y:S01]  /*2940*/  @!P4 STG.E.U8 desc[UR38][R6.64+0x18], R13 ;  /* 0x0000180d0600c986 */ /* 0x0007e2000c101126 */
[----:B------:R-:W-:Y:S05]  /*2950*/  @P3 BRA `(.L_x_65) ;  /* 0x00000000000c3947 */ /* 0x000fea0003800000 */
[----:B------:R-:W5:Y:S02]  /*2960*/  LDG.E.U8 R98, desc[UR38][R10.64+0x19] ;  /* 0x000019260a627981 */ /* 0x000f64000c1e1100 */
[----:B-----5:R-:W-:-:S05]  /*2970*/  PRMT R12, R98, 0x8880, RZ ;  /* 0x00008880620c7816 */ /* 0x020fca00000000ff */
[----:B------:R-:W-:-:S07]  /*2980*/  IMAD R15, R12, R91, RZ ;  /* 0x0000005b0c0f7224 */ /* 0x000fce00078e02ff */
.L_x_65:
[----:B------:R-:W-:Y:S05]  /*2990*/  BSYNC B1 ;  /* 0x0000000000017941 */ /* 0x000fea0003800000 */
.L_x_64:
[----:B------:R-:W-:Y:S01]  /*29a0*/  @!P3 IMAD R39, R39, R90, R15 ;  /* 0x0000005a2727b224 */ /* 0x000fe200078e020f */
[----:B------:R-:W-:Y:S04]  /*29b0*/  BSSY B1, `(.L_x_66) ;  /* 0x0000006000017945 */ /* 0x000fe80003800000 */
[----:B------:R0:W-:Y:S01]  /*29c0*/  @!P3 STG.E.U8 desc[UR38][R6.64+0x19], R39 ;  /* 0x000019270600b986 */ /* 0x0001e2000c101126 */
[----:B------:R-:W-:Y:S05]  /*29d0*/  @P5 BRA `(.L_x_67) ;  /* 0x00000000000c5947 */ /* 0x000fea0003800000 */
[----:B------:R-:W5:Y:S02]  /*29e0*/  LDG.E.U8 R98, desc[UR38][R8.64+0x20] ;  /* 0x0000202608627981 */ /* 0x000f64000c1e1100 */
[----:B-----5:R-:W-:-:S05]  /*29f0*/  PRMT R12, R98, 0x8880, RZ ;  /* 0x00008880620c7816 */ /* 0x020fca00000000ff */
[----:B------:R-:W-:-:S07]  /*2a00*/  IMAD R15, R12, R91, RZ ;  /* 0x0000005b0c0f7224 */ /* 0x000fce00078e02ff */
.L_x_67:
[----:B------:R-:W-:Y:S05]  /*2a10*/  BSYNC B1 ;  /* 0x0000000000017941 */ /* 0x000fea0003800000 */
.L_x_66:
[----:B---3--:R-:W-:Y:S01]  /*2a20*/  @!P5 IMAD R13, R40, R90, R15 ;  /* 0x0000005a280dd224 */ /* 0x008fe200078e020f */
[----:B------:R-:W-:Y:S04]  /*2a30*/  BSSY B1, `(.L_x_68) ;  /* 0x0000006000017945 */ /* 0x000fe80003800000 */
[----:B------:R3:W-:Y:S01]  /*2a40*/  @!P5 STG.E.U8 desc[UR38][R4.64+0x20], R13 ;  /* 0x0000200d0400d986 */ /* 0x0007e2000c101126 */
[----:B------:R-:W-:Y:S05]  /*2a50*/  @P2 BRA `(.L_x_69) ;  /* 0x00000000000c2947 */ /* 0x000fea0003800000 */
[----:B------:R-:W5:Y:S02]  /*2a60*/  LDG.E.U8 R98, desc[UR38][R8.64+0x21] ;  /* 0x0000212608627981 */ /* 0x000f64000c1e1100 */
[----:B-----5:R-:W-:-:S05]  /*2a70*/  PRMT R12, R98, 0x8880, RZ ;  /* 0x00008880620c7816 */ /* 0x020fca00000000ff */
[----:B------:R-:W-:-:S07]  /*2a80*/  IMAD R15, R12, R91, RZ ;  /* 0x0000005b0c0f7224 */ /* 0x000fce00078e02ff */
.L_x_69:
[----:B------:R-:W-:Y:S05]  /*2a90*/  BSYNC B1 ;  /* 0x0000000000017941 */ /* 0x000fea0003800000 */
.L_x_68:
        /* <DEDUP_REMOVED lines=11> */
.L_x_71:
[----:B------:R-:W-:Y:S05]  /*2b50*/  BSYNC B1 ;  /* 0x0000000000017941 */ /* 0x000fea0003800000 */
.L_x_70:
[----:B---3--:R-:W-:Y:S01]  /*2b60*/  @!P4 IMAD R13, R42, R90, R15 ;  /* 0x0000005a2a0dc224 */ /* 0x008fe200078e020f */
[----:B------:R-:W-:Y:S04]  /*2b70*/  BSSY B1, `(.L_x_72) ;  /* 0x0000006000017945 */ /* 0x000fe80003800000 */
[----:B------:R3:W-:Y:S01]  /*2b80*/  @!P4 STG.E.U8 desc[UR38][R6.64+0x20], R13 ;  /* 0x0000200d0600c986 */ /* 0x0007e2000c101126 */
[----:B------:R-:W-:Y:S05]  /*2b90*/  @P3 BRA `(.L_x_73) ;  /* 0x00000000000c3947 */ /* 0x000fea0003800000 */
[----:B------:R-:W5:Y:S02]  /*2ba0*/  LDG.E.U8 R98, desc[UR38][R10.64+0x21] ;  /* 0x000021260a627981 */ /* 0x000f64000c1e1100 */
[----:B-----5:R-:W-:-:S05]  /*2bb0*/  PRMT R12, R98, 0x8880, RZ ;  /* 0x00008880620c7816 */ /* 0x020fca00000000ff */
[----:B------:R-:W-:-:S07]  /*2bc0*/  IMAD R15, R12, R91, RZ ;  /* 0x0000005b0c0f7224 */ /* 0x000fce00078e02ff */
.L_x_73:
[----:B------:R-:W-:Y:S05]  /*2bd0*/  BSYNC B1 ;  /* 0x0000000000017941 */ /* 0x000fea0003800000 */
.L_x_72:
[----:B------:R-:W-:Y:S01]  /*2be0*/  @!P3 IMAD R43, R43, R90, R15 ;  /* 0x0000005a2b2bb224 */ /* 0x000fe200078e020f */
[----:B------:R-:W-:Y:S04]  /*2bf0*/  BSSY B1, `(.L_x_74) ;  /* 0x0000006000017945 */ /* 0x000fe80003800000 */
[----:B------:R0:W-:Y:S01]  /*2c00*/  @!P3 STG.E.U8 desc[UR38][R6.64+0x21], R43 ;  /* 0x0000212b0600b986 */ /* 0x0001e2000c101126 */
[----:B------:R-:W-:Y:S05]  /*2c10*/  @P5 BRA `(.L_x_75) ;  /* 0x00000000000c5947 */ /* 0x000fea0003800000 */
[----:B------:R-:W5:Y:S02]  /*2c20*/  LDG.E.U8 R98, desc[UR38][R8.64+0x28] ;  /* 0x0000282608627981 */ /* 0x000f64000c1e1100 */
[----:B-----5:R-:W-:-:S05]  /*2c30*/  PRMT R12, R98, 0x8880, RZ ;  /* 0x00008880620c7816 */ /* 0x020fca00000000ff */
[----:B------:R-:W-:-:S07]  /*2c40*/  IMAD R15, R12, R91, RZ ;  /* 0x0000005b0c0f7224 */ /* 0x000fce00078e02ff */
.L_x_75:
[----:B------:R-:W-:Y:S05]  /*2c50*/  BSYNC B1 ;  /* 0x0000000000017941 */ /* 0x000fea0003800000 */
.L_x_74:
[----:B---3--:R-:W-:Y:S01]  /*2c60*/  @!P5 IMAD R13, R44, R90, R15 ;  /* 0x0000005a2c0dd224 */ /* 0x008fe200078e020f */
[----:B------:R-:W-:Y:S04]  /*2c70*/  BSSY B1, `(.L_x_76) ;  /* 0x0000006000017945 */ /* 0x000fe80003800000 */
[----:B------:R3:W-:Y:S01]  /*2c80*/  @!P5 STG.E.U8 desc[UR38][R4.64+0x28], R13 ;  /* 0x0000280d0400d986 */ /* 0x0007e2000c101126 */
[----:B------:R-:W-:Y:S05]  /*2c90*/  @P2 BRA `(.L_x_77) ;  /* 0x00000000000c2947 */ /* 0x000fea0003800000 */
[----:B------:R-:W5:Y:S02]  /*2ca0*/  LDG.E.U8 R98, desc[UR38][R8.64+0x29] ;  /* 0x0000292608627981 */ /* 0x000f64000c1e1100 */
[----:B-----5:R-:W-:-:S05]  /*2cb0*/  PRMT R12, R98, 0x8880, RZ ;  /* 0x00008880620c7816 */ /* 0x020fca00000000ff */
[----:B------:R-:W-:-:S07]  /*2cc0*/  IMAD R15, R12, R91, RZ ;  /* 0x0000005b0c0f7224 */ /* 0x000fce00078e02ff */
.L_x_77:
[----:B------:R-:W-:Y:S05]  /*2cd0*/  BSYNC B1 ;  /* 0x0000000000017941 */ /* 0x000fea0003800000 */
.L_x_76:
        /* <DEDUP_REMOVED lines=11> */
.L_x_79:
[----:B------:R-:W-:Y:S05]  /*2d90*/  BSYNC B1 ;  /* 0x0000000000017941 */ /* 0x000fea0003800000 */
.L_x_78:
[----:B---3--:R-:W-:Y:S01]  /*2da0*/  @!P4 IMAD R13, R46, R90, R15 ;  /* 0x0000005a2e0dc224 */ /* 0x008fe200078e020f */
[----:B------:R-:W-:Y:S04]  /*2db0*/  BSSY B1, `(.L_x_80) ;  /* 0x0000006000017945 */ /* 0x000fe80003800000 */
[----:B------:R3:W-:Y:S01]  /*2dc0*/  @!P4 STG.E.U8 desc[UR38][R6.64+0x28], R13 ;  /* 0x0000280d0600c986 */ /* 0x0007e2000c101126 */
[----:B------:R-:W-:Y:S05]  /*2dd0*/  @P3 BRA `(.L_x_81) ;  /* 0x00000000000c3947 */ /* 0x000fea0003800000 */
[----:B------:R-:W5:Y:S02]  /*2de0*/  LDG.E.U8 R98, desc[UR38][R10.64+0x29] ;  /* 0x000029260a627981 */ /* 0x000f64000c1e1100 */
[----:B-----5:R-:W-:-:S05]  /*2df0*/  PRMT R12, R98, 0x8880, RZ ;  /* 0x00008880620c7816 */ /* 0x020fca00000000ff */
[----:B------:R-:W-:-:S07]  /*2e00*/  IMAD R15, R12, R91, RZ ;  /* 0x0000005b0c0f7224 */ /* 0x000fce00078e02ff */
.L_x_81:
[----:B------:R-:W-:Y:S05]  /*2e10*/  BSYNC B1 ;  /* 0x0000000000017941 */ /* 0x000fea0003800000 */
.L_x_80:
[----:B------:R-:W-:Y:S01]  /*2e20*/  @!P3 IMAD R47, R47, R90, R15 ;  /* 0x0000005a2f2fb224 */ /* 0x000fe200078e020f */
[----:B------:R-:W-:Y:S04]  /*2e30*/  BSSY B1, `(.L_x_82) ;  /* 0x0000006000017945 */ /* 0x000fe80003800000 */
[----:B------:R0:W-:Y:S01]  /*2e40*/  @!P3 STG.E.U8 desc[UR38][R6.64+0x29], R47 ;  /* 0x0000292f0600b986 */ /* 0x0001e2000c101126 */
[----:B------:R-:W-:Y:S05]  /*2e50*/  @P5 BRA `(.L_x_83) ;  /* 0x00000000000c5947 */ /* 0x000fea0003800000 */
[----:B------:R-:W5:Y:S02]  /*2e60*/  LDG.E.U8 R98, desc[UR38][R8.64+0x30] ;  /* 0x0000302608627981 */ /* 0x000f64000c1e1100 */
[----:B-----5:R-:W-:-:S05]  /*2e70*/  PRMT R12, R98, 0x8880, RZ ;  /* 0x00008880620c7816 */ /* 0x020fca00000000ff */
[----:B------:R-:W-:-:S07]  /*2e80*/  IMAD R15, R12, R91, RZ ;  /* 0x0000005b0c0f7224 */ /* 0x000fce00078e02ff */
.L_x_83:
[----:B------:R-:W-:Y:S05]  /*2e90*/  BSYNC B1 ;  /* 0x0000000000017941 */ /* 0x000fea0003800000 */
.L_x_82:
[----:B---3--:R-:W-:Y:S01]  /*2ea0*/  @!P5 IMAD R13, R48, R90, R15 ;  /* 0x0000005a300dd224 */ /* 0x008fe200078e020f */
[----:B------:R-:W-:Y:S04]  /*2eb0*/  BSSY B1, `(.L_x_84) ;  /* 0x0000006000017945 */ /* 0x000fe80003800000 */
[----:B------:R3:W-:Y:S01]  /*2ec0*/  @!P5 STG.E.U8 desc[UR38][R4.64+0x30], R13 ;  /* 0x0000300d0400d986 */ /* 0x0007e2000c101126 */
[----:B------:R-:W-:Y:S05]  /*2ed0*/  @P2 BRA `(.L_x_85) ;  /* 0x00000000000c2947 */ /* 0x000fea0003800000 */
[----:B------:R-:W5:Y:S02]  /*2ee0*/  LDG.E.U8 R98, desc[UR38][R8.64+0x31] ;  /* 0x0000312608627981 */ /* 0x000f64000c1e1100 */
[----:B-----5:R-:W-:-:S05]  /*2ef0*/  PRMT R12, R98, 0x8880, RZ ;  /* 0x00008880620c7816 */ /* 0x020fca00000000ff */
[----:B------:R-:W-:-:S07]  /*2f00*/  IMAD R15, R12, R91, RZ ;  /* 0x0000005b0c0f7224 */ /* 0x000fce00078e02ff */
.L_x_85:
[----:B------:R-:W-:Y:S05]  /*2f10*/  BSYNC B1 ;  /* 0x0000000000017941 */ /* 0x000fea0003800000 */
.L_x_84:
        /* <DEDUP_REMOVED lines=11> */
.L_x_87:
[----:B------:R-:W-:Y:S05]  /*2fd0*/  BSYNC B1 ;  /* 0x0000000000017941 */ /* 0x000fea0003800000 */
.L_x_86:
[----:B---3--:R-:W-:Y:S01]  /*2fe0*/  @!P4 IMAD R13, R50, R90, R15 ;  /* 0x0000005a320dc224 */ /* 0x008fe200078e020f */
[----:B------:R-:W-:Y:S04]  /*2ff0*/  BSSY B1, `(.L_x_88) ;  /* 0x0000006000017945 */ /* 0x000fe80003800000 */
[----:B------:R3:W-:Y:S01]  /*3000*/  @!P4 STG.E.U8 desc[UR38][R6.64+0x30], R13 ;  /* 0x0000300d0600c986 */ /* 0x0007e2000c101126 */
[----:B------:R-:W-:Y:S05]  /*3010*/  @P3 BRA `(.L_x_89) ;  /* 0x00000000000c3947 */ /* 0x000fea0003800000 */
[----:B------:R-:W5:Y:S02]  /*3020*/  LDG.E.U8 R98, desc[UR38][R10.64+0x31] ;  /* 0x000031260a627981 */ /* 0x000f64000c1e1100 */
[----:B-----5:R-:W-:-:S05]  /*3030*/  PRMT R12, R98, 0x8880, RZ ;  /* 0x00008880620c7816 */ /* 0x020fca00000000ff */
[----:B------:R-:W-:-:S07]  /*3040*/  IMAD R15, R12, R91, RZ ;  /* 0x0000005b0c0f7224 */ /* 0x000fce00078e02ff */
.L_x_89:
[----:B------:R-:W-:Y:S05]  /*3050*/  BSYNC B1 ;  /* 0x0000000000017941 */ /* 0x000fea0003800000 */
.L_x_88:
[----:B------:R-:W-:Y:S01]  /*3060*/  @!P3 IMAD R51, R51, R90, R15 ;  /* 0x0000005a3333b224 */ /* 0x000fe200078e020f */
[----:B------:R-:W-:Y:S04]  /*3070*/  BSSY B1, `(.L_x_90) ;  /* 0x0000006000017945 */ /* 0x000fe80003800000 */
[----:B------:R0:W-:Y:S01]  /*3080*/  @!P3 STG.E.U8 desc[UR38][R6.64+0x31], R51 ;  /* 0x000031330600b986 */ /* 0x0001e2000c101126 */
[----:B------:R-:W-:Y:S05]  /*3090*/  @P5 BRA `(.L_x_91) ;  /* 0x00000000000c5947 */ /* 0x000fea0003800000 */
[----:B------:R-:W5:Y:S02]  /*30a0*/  LDG.E.U8 R98, desc[UR38][R8.64+0x38] ;  /* 0x0000382608627981 */ /* 0x000f64000c1e1100 */
[----:B-----5:R-:W-:-:S05]  /*30b0*/  PRMT R12, R98, 0x8880, RZ ;  /* 0x00008880620c7816 */ /* 0x020fca00000000ff */
[----:B------:R-:W-:-:S07]  /*30c0*/  IMAD R15, R12, R91, RZ ;  /* 0x0000005b0c0f7224 */ /* 0x000fce00078e02ff */
.L_x_91:
[----:B------:R-:W-:Y:S05]  /*30d0*/  BSYNC B1 ;  /* 0x0000000000017941 */ /* 0x000fea0003800000 */
.L_x_90:
[----:B---3--:R-:W-:Y:S01]  /*30e0*/  @!P5 IMAD R13, R52, R90, R15 ;  /* 0x0000005a340dd224 */ /* 0x008fe200078e020f */
[----:B------:R-:W-:Y:S04]  /*30f0*/  BSSY B1, `(.L_x_92) ;  /* 0x0000006000017945 */ /* 0x000fe80003800000 */
[----:B------:R3:W-:Y:S01]  /*3100*/  @!P5 STG.E.U8 desc[UR38][R4.64+0x38], R13 ;  /* 0x0000380d0400d986 */ /* 0x0007e2000c101126 */
[----:B------:R-:W-:Y:S05]  /*3110*/  @P2 BRA `(.L_x_93) ;  /* 0x00000000000c2947 */ /* 0x000fea0003800000 */
[----:B------:R-:W5:Y:S02]  /*3120*/  LDG.E.U8 R98, desc[UR38][R8.64+0x39] ;  /* 0x0000392608627981 */ /* 0x000f64000c1e1100 */
[----:B-----5:R-:W-:-:S05]  /*3130*/  PRMT R12, R98, 0x8880, RZ ;  /* 0x00008880620c7816 */ /* 0x020fca00000000ff */
[----:B------:R-:W-:-:S07]  /*3140*/  IMAD R15, R12, R91, RZ ;  /* 0x0000005b0c0f7224 */ /* 0x000fce00078e02ff */
.L_x_93:
[----:B------:R-:W-:Y:S05]  /*3150*/  BSYNC B1 ;  /* 0x0000000000017941 */ /* 0x000fea0003800000 */
.L_x_92:
        /* <DEDUP_REMOVED lines=11> */
.L_x_95:
[----:B------:R-:W-:Y:S05]  /*3210*/  BSYNC B1 ;  /* 0x0000000000017941 */ /* 0x000fea0003800000 */
.L_x_94:
[----:B---3--:R-:W-:Y:S01]  /*3220*/  @!P4 IMAD R13, R54, R90, R15 ;  /* 0x0000005a360dc224 */ /* 0x008fe200078e020f */
[----:B------:R-:W-:Y:S04]  /*3230*/  BSSY B1, `(.L_x_96) ;  /* 0x0000006000017945 */ /* 0x000fe80003800000 */
[----:B------:R3:W-:Y:S01]  /*3240*/  @!P4 STG.E.U8 desc[UR38][R6.64+0x38], R13 ;  /* 0x0000380d0600c986 */ /* 0x0007e2000c101126 */
[----:B------:R-:W-:Y:S05]  /*3250*/  @P3 BRA `(.L_x_97) ;  /* 0x00000000000c3947 */ /* 0x000fea0003800000 */
[----:B------:R-:W5:Y:S02]  /*3260*/  LDG.E.U8 R98, desc[UR38][R10.64+0x39] ;  /* 0x000039260a627981 */ /* 0x000f64000c1e1100 */
[----:B-----5:R-:W-:-:S05]  /*3270*/  PRMT R12, R98, 0x8880, RZ ;  /* 0x00008880620c7816 */ /* 0x020fca00000000ff */
[----:B------:R-:W-:-:S07]  /*3280*/  IMAD R15, R12, R91, RZ ;  /* 0x0000005b0c0f7224 */ /* 0x000fce00078e02ff */
.L_x_97:
[----:B------:R-:W-:Y:S05]  /*3290*/  BSYNC B1 ;  /* 0x0000000000017941 */ /* 0x000fea0003800000 */
.L_x_96:
[----:B------:R-:W-:Y:S01]  /*32a0*/  @!P3 IMAD R55, R55, R90, R15 ;  /* 0x0000005a3737b224 */ /* 0x000fe200078e020f */
[----:B------:R-:W-:Y:S04]  /*32b0*/  BSSY B1, `(.L_x_98) ;  /* 0x0000006000017945 */ /* 0x000fe80003800000 */
[----:B------:R0:W-:Y:S01]  /*32c0*/  @!P3 STG.E.U8 desc[UR38][R6.64+0x39], R55 ;  /* 0x000039370600b986 */ /* 0x0001e2000c101126 */
[----:B------:R-:W-:Y:S05]  /*32d0*/  @P5 BRA `(.L_x_99) ;  /* 0x00000000000c5947 */ /* 0x000fea0003800000 */
[----:B------:R-:W5:Y:S02]  /*32e0*/  LDG.E.U8 R98, desc[UR38][R8.64+0x40] ;  /* 0x0000402608627981 */ /* 0x000f64000c1e1100 */
[----:B-----5:R-:W-:-:S05]  /*32f0*/  PRMT R12, R98, 0x8880, RZ ;  /* 0x00008880620c7816 */ /* 0x020fca00000000ff */
[----:B------:R-:W-:-:S07]  /*3300*/  IMAD R15, R12, R91, RZ ;  /* 0x0000005b0c0f7224 */ /* 0x000fce00078e02ff */
.L_x_99:
[----:B------:R-:W-:Y:S05]  /*3310*/  BSYNC B1 ;  /* 0x0000000000017941 */ /* 0x000fea0003800000 */
.L_x_98:
[----:B---3--:R-:W-:Y:S01]  /*3320*/  @!P5 IMAD R13, R56, R90, R15 ;  /* 0x0000005a380dd224 */ /* 0x008fe200078e020f */
[----:B------:R-:W-:Y:S04]  /*3330*/  BSSY B1, `(.L_x_100) ;  /* 0x0000006000017945 */ /* 0x000fe80003800000 */
[----:B------:R3:W-:Y:S01]  /*3340*/  @!P5 STG.E.U8 desc[UR38][R4.64+0x40], R13 ;  /* 0x0000400d0400d986 */ /* 0x0007e2000c101126 */
[----:B------:R-:W-:Y:S05]  /*3350*/  @P2 BRA `(.L_x_101) ;  /* 0x00000000000c2947 */ /* 0x000fea0003800000 */
[----:B------:R-:W5:Y:S02]  /*3360*/  LDG.E.U8 R98, desc[UR38][R8.64+0x41] ;  /* 0x0000412608627981 */ /* 0x000f64000c1e1100 */
[----:B-----5:R-:W-:-:S05]  /*3370*/  PRMT R12, R98, 0x8880, RZ ;  /* 0x00008880620c7816 */ /* 0x020fca00000000ff */
[----:B------:R-:W-:-:S07]  /*3380*/  IMAD R15, R12, R91, RZ ;  /* 0x0000005b0c0f7224 */ /* 0x000fce00078e02ff */
.L_x_101:
[----:B------:R-:W-:Y:S05]  /*3390*/  BSYNC B1 ;  /* 0x0000000000017941 */ /* 0x000fea0003800000 */
.L_x_100:
        /* <DEDUP_REMOVED lines=11> */
.L_x_103:
[----:B------:R-:W-:Y:S05]  /*3450*/  BSYNC B1 ;  /* 0x0000000000017941 */ /* 0x000fea0003800000 */
.L_x_102:
[----:B---3--:R-:W-:Y:S01]  /*3460*/  @!P4 IMAD R13, R58, R90, R15 ;  /* 0x0000005a3a0dc224 */ /* 0x008fe200078e020f */
[----:B------:R-:W-:Y:S04]  /*3470*/  BSSY B1, `(.L_x_104) ;  /* 0x0000006000017945 */ /* 0x000fe80003800000 */
[----:B------:R3:W-:Y:S01]  /*3480*/  @!P4 STG.E.U8 desc[UR38][R6.64+0x40], R13 ;  /* 0x0000400d0600c986 */ /* 0x0007e2000c101126 */
[----:B------:R-:W-:Y:S05]  /*3490*/  @P3 BRA `(.L_x_105) ;  /* 0x00000000000c3947 */ /* 0x000fea0003800000 */
[----:B------:R-:W5:Y:S02]  /*34a0*/  LDG.E.U8 R98, desc[UR38][R10.64+0x41] ;  /* 0x000041260a627981 */ /* 0x000f64000c1e1100 */
[----:B-----5:R-:W-:-:S05]  /*34b0*/  PRMT R12, R98, 0x8880, RZ ;  /* 0x00008880620c7816 */ /* 0x020fca00000000ff */
[----:B------:R-:W-:-:S07]  /*34c0*/  IMAD R15, R12, R91, RZ ;  /* 0x0000005b0c0f7224 */ /* 0x000fce00078e02ff */
.L_x_105:
[----:B------:R-:W-:Y:S05]  /*34d0*/  BSYNC B1 ;  /* 0x0000000000017941 */ /* 0x000fea0003800000 */
.L_x_104:
[----:B------:R-:W-:Y:S01]  /*34e0*/  @!P3 IMAD R59, R59, R90, R15 ;  /* 0x0000005a3b3bb224 */ /* 0x000fe200078e020f */
[----:B------:R-:W-:Y:S04]  /*34f0*/  BSSY B1, `(.L_x_106) ;  /* 0x0000006000017945 */ /* 0x000fe80003800000 */
[----:B------:R0:W-:Y:S01]  /*3500*/  @!P3 STG.E.U8 desc[UR38][R6.64+0x41], R59 ;  /* 0x0000413b0600b986 */ /* 0x0001e2000c101126 */
[----:B------:R-:W-:Y:S05]  /*3510*/  @P5 BRA `(.L_x_107) ;  /* 0x00000000000c5947 */ /* 0x000fea0003800000 */
[----:B------:R-:W5:Y:S02]  /*3520*/  LDG.E.U8 R98, desc[UR38][R8.64+0x48] ;  /* 0x0000482608627981 */ /* 0x000f64000c1e1100 */
[----:B-----5:R-:W-:-:S05]  /*3530*/  PRMT R12, R98, 0x8880, RZ ;  /* 0x00008880620c7816 */ /* 0x020fca00000000ff */
[----:B------:R-:W-:-:S07]  /*3540*/  IMAD R15, R12, R91, RZ ;  /* 0x0000005b0c0f7224 */ /* 0x000fce00078e02ff */
.L_x_107:
[----:B------:R-:W-:Y:S05]  /*3550*/  BSYNC B1 ;  /* 0x0000000000017941 */ /* 0x000fea0003800000 */
.L_x_106:
[----:B---3--:R-:W-:Y:S01]  /*3560*/  @!P5 IMAD R13, R60, R90, R15 ;  /* 0x0000005a3c0dd224 */ /* 0x008fe200078e020f */
[----:B------:R-:W-:Y:S04]  /*3570*/  BSSY B1, `(.L_x_108) ;  /* 0x0000006000017945 */ /* 0x000fe80003800000 */
[----:B------:R3:W-:Y:S01]  /*3580*/  @!P5 STG.E.U8 desc[UR38][R4.64+0x48], R13 ;  /* 0x0000480d0400d986 */ /* 0x0007e2000c101126 */
[----:B------:R-:W-:Y:S05]  /*3590*/  @P2 BRA `(.L_x_109) ;  /* 0x00000000000c2947 */ /* 0x000fea0003800000 */
[----:B------:R-:W5:Y:S02]  /*35a0*/  LDG.E.U8 R98, desc[UR38][R8.64+0x49] ;  /* 0x0000492608627981 */ /* 0x000f64000c1e1100 */
[----:B-----5:R-:W-:-:S05]  /*35b0*/  PRMT R12, R98, 0x8880, RZ ;  /* 0x00008880620c7816 */ /* 0x020fca00000000ff */
[----:B------:R-:W-:-:S07]  /*35c0*/  IMAD R15, R12, R91, RZ ;  /* 0x0000005b0c0f7224 */ /* 0x000fce00078e02ff */
.L_x_109:
[----:B------:R-:W-:Y:S05]  /*35d0*/  BSYNC B1 ;  /* 0x0000000000017941 */ /* 0x000fea0003800000 */
.L_x_108:
        /* <DEDUP_REMOVED lines=11> */
.L_x_111:
[----:B------:R-:W-:Y:S05]  /*3690*/  BSYNC B1 ;  /* 0x0000000000017941 */ /* 0x000fea0003800000 */
.L_x_110:
[----:B---3--:R-:W-:Y:S01]  /*36a0*/  @!P4 IMAD R13, R62, R90, R15 ;  /* 0x0000005a3e0dc224 */ /* 0x008fe200078e020f */
[----:B------:R-:W-:Y:S04]  /*36b0*/  BSSY B1, `(.L_x_112) ;  /* 0x0000006000017945 */ /* 0x000fe80003800000 */
[----:B------:R3:W-:Y:S01]  /*36c0*/  @!P4 STG.E.U8 desc[UR38][R6.64+0x48], R13 ;  /* 0x0000480d0600c986 */ /* 0x0007e2000c101126 */
[----:B------:R-:W-:Y:S05]  /*36d0*/  @P3 BRA `(.L_x_113) ;  /* 0x00000000000c3947 */ /* 0x000fea0003800000 */
[----:B------:R-:W5:Y:S02]  /*36e0*/  LDG.E.U8 R98, desc[UR38][R10.64+0x49] ;  /* 0x000049260a627981 */ /* 0x000f64000c1e1100 */
[----:B-----5:R-:W-:-:S05]  /*36f0*/  PRMT R12, R98, 0x8880, RZ ;  /* 0x00008880620c7816 */ /* 0x020fca00000000ff */
[----:B------:R-:W-:-:S07]  /*3700*/  IMAD R15, R12, R91, RZ ;  /* 0x0000005b0c0f7224 */ /* 0x000fce00078e02ff */
.L_x_113:
[----:B------:R-:W-:Y:S05]  /*3710*/  BSYNC B1 ;  /* 0x0000000000017941 */ /* 0x000fea0003800000 */
.L_x_112:
[----:B------:R-:W-:Y:S01]  /*3720*/  @!P3 IMAD R63, R63, R90, R15 ;  /* 0x0000005a3f3fb224 */ /* 0x000fe200078e020f */
[----:B------:R-:W-:Y:S04]  /*3730*/  BSSY B1, `(.L_x_114) ;  /* 0x0000006000017945 */ /* 0x000fe80003800000 */
[----:B------:R0:W-:Y:S01]  /*3740*/  @!P3 STG.E.U8 desc[UR38][R6.64+0x49], R63 ;  /* 0x0000493f0600b986 */ /* 0x0001e2000c101126 */
[----:B------:R-:W-:Y:S05]  /*3750*/  @P5 BRA `(.L_x_115) ;  /* 0x00000000000c5947 */ /* 0x000fea0003800000 */
[----:B------:R-:W5:Y:S02]  /*3760*/  LDG.E.U8 R98, desc[UR38][R8.64+0x50] ;  /* 0x0000502608627981 */ /* 0x000f64000c1e1100 */
[----:B-----5:R-:W-:-:S05]  /*3770*/  PRMT R12, R98, 0x8880, RZ ;  /* 0x00008880620c7816 */ /* 0x020fca00000000ff */
[----:B------:R-:W-:-:S07]  /*3780*/  IMAD R15, R12, R91, RZ ;  /* 0x0000005b0c0f7224 */ /* 0x000fce00078e02ff */
.L_x_115:
[----:B------:R-:W-:Y:S05]  /*3790*/  BSYNC B1 ;  /* 0x0000000000017941 */ /* 0x000fea0003800000 */
.L_x_114:
[----:B---3--:R-:W-:Y:S01]  /*37a0*/  @!P5 IMAD R13, R64, R90, R15 ;  /* 0x0000005a400dd224 */ /* 0x008fe200078e020f */
[----:B------:R-:W-:Y:S04]  /*37b0*/  BSSY B1, `(.L_x_116) ;  /* 0x0000006000017945 */ /* 0x000fe80003800000 */
[----:B------:R3:W-:Y:S01]  /*37c0*/  @!P5 STG.E.U8 desc[UR38][R4.64+0x50], R13 ;  /* 0x0000500d0400d986 */ /* 0x0007e2000c101126 */
[----:B------:R-:W-:Y:S05]  /*37d0*/  @P2 BRA `(.L_x_117) ;  /* 0x00000000000c2947 */ /* 0x000fea0003800000 */
[----:B------:R-:W5:Y:S02]  /*37e0*/  LDG.E.U8 R98, desc[UR38][R8.64+0x51] ;  /* 0x0000512608627981 */ /* 0x000f64000c1e1100 */
[----:B-----5:R-:W-:-:S05]  /*37f0*/  PRMT R12, R98, 0x8880, RZ ;  /* 0x00008880620c7816 */ /* 0x020fca00000000ff */
[----:B------:R-:W-:-:S07]  /*3800*/  IMAD R15, R12, R91, RZ ;  /* 0x0000005b0c0f7224 */ /* 0x000fce00078e02ff */
.L_x_117:
[----:B------:R-:W-:Y:S05]  /*3810*/  BSYNC B1 ;  /* 0x0000000000017941 */ /* 0x000fea0003800000 */
.L_x_116:
        /* <DEDUP_REMOVED lines=11> */
.L_x_119:
[----:B------:R-:W-:Y:S05]  /*38d0*/  BSYNC B1 ;  /* 0x0000000000017941 */ /* 0x000fea0003800000 */
.L_x_118:
[----:B---3--:R-:W-:Y:S01]  /*38e0*/  @!P4 IMAD R13, R66, R90, R15 ;  /* 0x0000005a420dc224 */ /* 0x008fe200078e020f */
[----:B------:R-:W-:Y:S04]  /*38f0*/  BSSY B1, `(.L_x_120) ;  /* 0x0000006000017945 */ /* 0x000fe80003800000 */
[----:B------:R3:W-:Y:S01]  /*3900*/  @!P4 STG.E.U8 desc[UR38][R6.64+0x50], R13 ;  /* 0x0000500d0600c986 */ /* 0x0007e2000c101126 */
[----:B------:R-:W-:Y:S05]  /*3910*/  @P3 BRA `(.L_x_121) ;  /* 0x00000000000c3947 */ /* 0x000fea0003800000 */
[----:B------:R-:W5:Y:S02]  /*3920*/  LDG.E.U8 R98, desc[UR38][R10.64+0x51] ;  /* 0x000051260a627981 */ /* 0x000f64000c1e1100 */
[----:B-----5:R-:W-:-:S05]  /*3930*/  PRMT R12, R98, 0x8880, RZ ;  /* 0x00008880620c7816 */ /* 0x020fca00000000ff */
[----:B------:R-:W-:-:S07]  /*3940*/  IMAD R15, R12, R91, RZ ;  /* 0x0000005b0c0f7224 */ /* 0x000fce00078e02ff */
.L_x_121:
[----:B------:R-:W-:Y:S05]  /*3950*/  BSYNC B1 ;  /* 0x0000000000017941 */ /* 0x000fea0003800000 */
.L_x_120:
[----:B------:R-:W-:Y:S01]  /*3960*/  @!P3 IMAD R67, R67, R90, R15 ;  /* 0x0000005a4343b224 */ /* 0x000fe200078e020f */
[----:B------:R-:W-:Y:S04]  /*3970*/  BSSY B1, `(.L_x_122) ;  /* 0x0000006000017945 */ /* 0x000fe80003800000 */
[----:B------:R0:W-:Y:S01]  /*3980*/  @!P3 STG.E.U8 desc[UR38][R6.64+0x51], R67 ;  /* 0x000051430600b986 */ /* 0x0001e2000c101126 */
[----:B------:R-:W-:Y:S05]  /*3990*/  @P5 BRA `(.L_x_123) ;  /* 0x00000000000c5947 */ /* 0x000fea0003800000 */
[----:B------:R-:W5:Y:S02]  /*39a0*/  LDG.E.U8 R98, desc[UR38][R8.64+0x58] ;  /* 0x0000582608627981 */ /* 0x000f64000c1e1100 */
[----:B-----5:R-:W-:-:S05]  /*39b0*/  PRMT R12, R98, 0x8880, RZ ;  /* 0x00008880620c7816 */ /* 0x020fca00000000ff */
[----:B------:R-:W-:-:S07]  /*39c0*/  IMAD R15, R12, R91, RZ ;  /* 0x0000005b0c0f7224 */ /* 0x000fce00078e02ff */
.L_x_123:
[----:B------:R-:W-:Y:S05]  /*39d0*/  BSYNC B1 ;  /* 0x0000000000017941 */ /* 0x000fea0003800000 */
.L_x_122:
[----:B---3--:R-:W-:Y:S01]  /*39e0*/  @!P5 IMAD R13, R68, R90, R15 ;  /* 0x0000005a440dd224 */ /* 0x008fe200078e020f */
[----:B------:R-:W-:Y:S04]  /*39f0*/  BSSY B1, `(.L_x_124) ;  /* 0x0000006000017945 */ /* 0x000fe80003800000 */
[----:B------:R3:W-:Y:S01]  /*3a00*/  @!P5 STG.E.U8 desc[UR38][R4.64+0x58], R13 ;  /* 0x0000580d0400d986 */ /* 0x0007e2000c101126 */
[----:B------:R-:W-:Y:S05]  /*3a10*/  @P2 BRA `(.L_x_125) ;  /* 0x00000000000c2947 */ /* 0x000fea0003800000 */
[----:B------:R-:W5:Y:S02]  /*3a20*/  LDG.E.U8 R98, desc[UR38][R8.64+0x59] ;  /* 0x0000592608627981 */ /* 0x000f64000c1e1100 */
[----:B-----5:R-:W-:-:S05]  /*3a30*/  PRMT R12, R98, 0x8880, RZ ;  /* 0x00008880620c7816 */ /* 0x020fca00000000ff */
[----:B------:R-:W-:-:S07]  /*3a40*/  IMAD R15, R12, R91, RZ ;  /* 0x0000005b0c0f7224 */ /* 0x000fce00078e02ff */
.L_x_125:
[----:B------:R-:W-:Y:S05]  /*3a50*/  BSYNC B1 ;  /* 0x0000000000017941 */ /* 0x000fea0003800000 */
.L_x_124:
        /* <DEDUP_REMOVED lines=11> */
.L_x_127:
[----:B------:R-:W-:Y:S05]  /*3b10*/  BSYNC B1 ;  /* 0x0000000000017941 */ /* 0x000fea0003800000 */
.L_x_126:
[----:B---3--:R-:W-:Y:S01]  /*3b20*/  @!P4 IMAD R13, R70, R90, R15 ;  /* 0x0000005a460dc224 */ /* 0x008fe200078e020f */
[----:B------:R-:W-:Y:S04]  /*3b30*/  BSSY B1, `(.L_x_128) ;  /* 0x0000006000017945 */ /* 0x000fe80003800000 */
[----:B------:R3:W-:Y:S01]  /*3b40*/  @!P4 STG.E.U8 desc[UR38][R6.64+0x58], R13 ;  /* 0x0000580d0600c986 */ /* 0x0007e2000c101126 */
[----:B------:R-:W-:Y:S05]  /*3b50*/  @P3 BRA `(.L_x_129) ;  /* 0x00000000000c3947 */ /* 0x000fea0003800000 */
[----:B------:R-:W5:Y:S02]  /*3b60*/  LDG.E.U8 R98, desc[UR38][R10.64+0x59] ;  /* 0x000059260a627981 */ /* 0x000f64000c1e1100 */
[----:B-----5:R-:W-:-:S05]  /*3b70*/  PRMT R12, R98, 0x8880, RZ ;  /* 0x00008880620c7816 */ /* 0x020fca00000000ff */
[----:B------:R-:W-:-:S07]  /*3b80*/  IMAD R15, R12, R91, RZ ;  /* 0x0000005b0c0f7224 */ /* 0x000fce00078e02ff */
.L_x_129:
[----:B------:R-:W-:Y:S05]  /*3b90*/  BSYNC B1 ;  /* 0x0000000000017941 */ /* 0x000fea0003800000 */
.L_x_128:
[----:B------:R-:W-:Y:S01]  /*3ba0*/  @!P3 IMAD R71, R71, R90, R15 ;  /* 0x0000005a4747b224 */ /* 0x000fe200078e020f */
[----:B------:R-:W-:Y:S04]  /*3bb0*/  BSSY B1, `(.L_x_130) ;  /* 0x0000006000017945 */ /* 0x000fe80003800000 */
[----:B------:R0:W-:Y:S01]  /*3bc0*/  @!P3 STG.E.U8 desc[UR38][R6.64+0x59], R71 ;  /* 0x000059470600b986 */ /* 0x0001e2000c101126 */
[----:B------:R-:W-:Y:S05]  /*3bd0*/  @P5 BRA `(.L_x_131) ;  /* 0x00000000000c5947 */ /* 0x000fea0003800000 */
[----:B------:R-:W5:Y:S02]  /*3be0*/  LDG.E.U8 R98, desc[UR38][R8.64+0x60] ;  /* 0x0000602608627981 */ /* 0x000f64000c1e1100 */
[----:B-----5:R-:W-:-:S05]  /*3bf0*/  PRMT R12, R98, 0x8880, RZ ;  /* 0x00008880620c7816 */ /* 0x020fca00000000ff */
[----:B------:R-:W-:-:S07]  /*3c00*/  IMAD R15, R12, R91, RZ ;  /* 0x0000005b0c0f7224 */ /* 0x000fce00078e02ff */
.L_x_131:
[----:B------:R-:W-:Y:S05]  /*3c10*/  BSYNC B1 ;  /* 0x0000000000017941 */ /* 0x000fea0003800000 */
.L_x_130:
[----:B---3--:R-:W-:Y:S01]  /*3c20*/  @!P5 IMAD R13, R72, R90, R15 ;  /* 0x0000005a480dd224 */ /* 0x008fe200078e020f */
[----:B------:R-:W-:Y:S04]  /*3c30*/  BSSY B1, `(.L_x_132) ;  /* 0x0000006000017945 */ /* 0x000fe80003800000 */
[----:B------:R3:W-:Y:S01]  /*3c40*/  @!P5 STG.E.U8 desc[UR38][R4.64+0x60], R13 ;  /* 0x0000600d0400d986 */ /* 0x0007e2000c101126 */
[----:B------:R-:W-:Y:S05]  /*3c50*/  @P2 BRA `(.L_x_133) ;  /* 0x00000000000c2947 */ /* 0x000fea0003800000 */
[----:B------:R-:W5:Y:S02]  /*3c60*/  LDG.E.U8 R98, desc[UR38][R8.64+0x61] ;  /* 0x0000612608627981 */ /* 0x000f64000c1e1100 */
[----:B-----5:R-:W-:-:S05]  /*3c70*/  PRMT R12, R98, 0x8880, RZ ;  /* 0x00008880620c7816 */ /* 0x020fca00000000ff */
[----:B------:R-:W-:-:S07]  /*3c80*/  IMAD R15, R12, R91, RZ ;  /* 0x0000005b0c0f7224 */ /* 0x000fce00078e02ff */
.L_x_133:
[----:B------:R-:W-:Y:S05]  /*3c90*/  BSYNC B1 ;  /* 0x0000000000017941 */ /* 0x000fea0003800000 */
.L_x_132:
        /* <DEDUP_REMOVED lines=11> */
.L_x_135:
[----:B------:R-:W-:Y:S05]  /*3d50*/  BSYNC B1 ;  /* 0x0000000000017941 */ /* 0x000fea0003800000 */
.L_x_134:
[----:B---3--:R-:W-:Y:S01]  /*3d60*/  @!P4 IMAD R13, R74, R90, R15 ;  /* 0x0000005a4a0dc224 */ /* 0x008fe200078e020f */
[----:B------:R-:W-:Y:S04]  /*3d70*/  BSSY B1, `(.L_x_136) ;  /* 0x0000006000017945 */ /* 0x000fe80003800000 */
[----:B------:R3:W-:Y:S01]  /*3d80*/  @!P4 STG.E.U8 desc[UR38][R6.64+0x60], R13 ;  /* 0x0000600d0600c986 */ /* 0x0007e2000c101126 */
[----:B------:R-:W-:Y:S05]  /*3d90*/  @P3 BRA `(.L_x_137) ;  /* 0x00000000000c3947 */ /* 0x000fea0003800000 */
[----:B------:R-:W5:Y:S02]  /*3da0*/  LDG.E.U8 R98, desc[UR38][R10.64+0x61] ;  /* 0x000061260a627981 */ /* 0x000f64000c1e1100 */
[----:B-----5:R-:W-:-:S05]  /*3db0*/  PRMT R12, R98, 0x8880, RZ ;  /* 0x00008880620c7816 */ /* 0x020fca00000000ff */
[----:B------:R-:W-:-:S07]  /*3dc0*/  IMAD R15, R12, R91, RZ ;  /* 0x0000005b0c0f7224 */ /* 0x000fce00078e02ff */
.L_x_137:
[----:B------:R-:W-:Y:S05]  /*3dd0*/  BSYNC B1 ;  /* 0x0000000000017941 */ /* 0x000fea0003800000 */
.L_x_136:
[----:B------:R-:W-:Y:S01]  /*3de0*/  @!P3 IMAD R75, R75, R90, R15 ;  /* 0x0000005a4b4bb224 */ /* 0x000fe200078e020f */
[----:B------:R-:W-:Y:S04]  /*3df0*/  BSSY B1, `(.L_x_138) ;  /* 0x0000006000017945 */ /* 0x000fe80003800000 */
[----:B------:R0:W-:Y:S01]  /*3e00*/  @!P3 STG.E.U8 desc[UR38][R6.64+0x61], R75 ;  /* 0x0000614b0600b986 */ /* 0x0001e2000c101126 */
[----:B------:R-:W-:Y:S05]  /*3e10*/  @P5 BRA `(.L_x_139) ;  /* 0x00000000000c5947 */ /* 0x000fea0003800000 */
[----:B------:R-:W5:Y:S02]  /*3e20*/  LDG.E.U8 R98, desc[UR38][R8.64+0x68] ;  /* 0x0000682608627981 */ /* 0x000f64000c1e1100 */
[----:B-----5:R-:W-:-:S05]  /*3e30*/  PRMT R12, R98, 0x8880, RZ ;  /* 0x00008880620c7816 */ /* 0x020fca00000000ff */
[----:B------:R-:W-:-:S07]  /*3e40*/  IMAD R15, R12, R91, RZ ;  /* 0x0000005b0c0f7224 */ /* 0x000fce00078e02ff */
.L_x_139:
[----:B------:R-:W-:Y:S05]  /*3e50*/  BSYNC B1 ;  /* 0x0000000000017941 */ /* 0x000fea0003800000 */
.L_x_138:
[----:B---3--:R-:W-:Y:S01]  /*3e60*/  @!P5 IMAD R13, R76, R90, R15 ;  /* 0x0000005a4c0dd224 */ /* 0x008fe200078e020f */
[----:B------:R-:W-:Y:S04]  /*3e70*/  BSSY B1, `(.L_x_140) ;  /* 0x0000006000017945 */ /* 0x000fe80003800000 */
[----:B------:R3:W-:Y:S01]  /*3e80*/  @!P5 STG.E.U8 desc[UR38][R4.64+0x68], R13 ;  /* 0x0000680d0400d986 */ /* 0x0007e2000c101126 */
[----:B------:R-:W-:Y:S05]  /*3e90*/  @P2 BRA `(.L_x_141) ;  /* 0x00000000000c2947 */ /* 0x000fea0003800000 */
[----:B------:R-:W5:Y:S02]  /*3ea0*/  LDG.E.U8 R98, desc[UR38][R8.64+0x69] ;  /* 0x0000692608627981 */ /* 0x000f64000c1e1100 */
[----:B-----5:R-:W-:-:S05]  /*3eb0*/  PRMT R12, R98, 0x8880, RZ ;  /* 0x00008880620c7816 */ /* 0x020fca00000000ff */
[----:B------:R-:W-:-:S07]  /*3ec0*/  IMAD R15, R12, R91, RZ ;  /* 0x0000005b0c0f7224 */ /* 0x000fce00078e02ff */
.L_x_141:
[----:B------:R-:W-:Y:S05]  /*3ed0*/  BSYNC B1 ;  /* 0x0000000000017941 */ /* 0x000fea0003800000 */
.L_x_140:
        /* <DEDUP_REMOVED lines=11> */
.L_x_143:
[----:B------:R-:W-:Y:S05]  /*3f90*/  BSYNC B1 ;  /* 0x0000000000017941 */ /* 0x000fea0003800000 */
.L_x_142:
[----:B---3--:R-:W-:Y:S01]  /*3fa0*/  @!P4 IMAD R13, R78, R90, R15 ;  /* 0x0000005a4e0dc224 */ /* 0x008fe200078e020f */
[----:B------:R-:W-:Y:S04]  /*3fb0*/  BSSY B1, `(.L_x_144) ;  /* 0x0000006000017945 */ /* 0x000fe80003800000 */
[----:B------:R3:W-:Y:S01]  /*3fc0*/  @!P4 STG.E.U8 desc[UR38][R6.64+0x68], R13 ;  /* 0x0000680d0600c986 */ /* 0x0007e2000c101126 */
[----:B------:R-:W-:Y:S05]  /*3fd0*/  @P3 BRA `(.L_x_145) ;  /* 0x00000000000c3947 */ /* 0x000fea0003800000 */
[----:B------:R-:W5:Y:S02]  /*3fe0*/  LDG.E.U8 R98, desc[UR38][R10.64+0x69] ;  /* 0x000069260a627981 */ /* 0x000f64000c1e1100 */
[----:B-----5:R-:W-:-:S05]  /*3ff0*/  PRMT R12, R98, 0x8880, RZ ;  /* 0x00008880620c7816 */ /* 0x020fca00000000ff */
[----:B------:R-:W-:-:S07]  /*4000*/  IMAD R15, R12, R91, RZ ;  /* 0x0000005b0c0f7224 */ /* 0x000fce00078e02ff */
.L_x_145:
[----:B------:R-:W-:Y:S05]  /*4010*/  BSYNC B1 ;  /* 0x0000000000017941 */ /* 0x000fea0003800000 */
.L_x_144:
[----:B------:R-:W-:Y:S01]  /*4020*/  @!P3 IMAD R79, R79, R90, R15 ;  /* 0x0000005a4f4fb224 */ /* 0x000fe200078e020f */
[----:B------:R-:W-:Y:S04]  /*4030*/  BSSY B1, `(.L_x_146) ;  /* 0x0000006000017945 */ /* 0x000fe80003800000 */
[----:B------:R0:W-:Y:S01]  /*4040*/  @!P3 STG.E.U8 desc[UR38][R6.64+0x69], R79 ;  /* 0x0000694f0600b986 */ /* 0x0001e2000c101126 */
[----:B------:R-:W-:Y:S05]  /*4050*/  @P5 BRA `(.L_x_147) ;  /* 0x00000000000c5947 */ /* 0x000fea0003800000 */
[----:B------:R-:W5:Y:S02]  /*4060*/  LDG.E.U8 R98, desc[UR38][R8.64+0x70] ;  /* 0x0000702608627981 */ /* 0x000f64000c1e1100 */
[----:B-----5:R-:W-:-:S05]  /*4070*/  PRMT R12, R98, 0x8880, RZ ;  /* 0x00008880620c7816 */ /* 0x020fca00000000ff */
[----:B------:R-:W-:-:S07]  /*4080*/  IMAD R15, R12, R91, RZ ;  /* 0x0000005b0c0f7224 */ /* 0x000fce00078e02ff */
.L_x_147:
[----:B------:R-:W-:Y:S05]  /*4090*/  BSYNC B1 ;  /* 0x0000000000017941 */ /* 0x000fea0003800000 */
.L_x_146:
[----:B---3--:R-:W-:Y:S01]  /*40a0*/  @!P5 IMAD R13, R80, R90, R15 ;  /* 0x0000005a500dd224 */ /* 0x008fe200078e020f */
[----:B------:R-:W-:Y:S04]  /*40b0*/  BSSY B1, `(.L_x_148) ;  /* 0x0000006000017945 */ /* 0x000fe80003800000 */
[----:B------:R3:W-:Y:S01]  /*40c0*/  @!P5 STG.E.U8 desc[UR38][R4.64+0x70], R13 ;  /* 0x0000700d0400d986 */ /* 0x0007e2000c101126 */
[----:B------:R-:W-:Y:S05]  /*40d0*/  @P2 BRA `(.L_x_149) ;  /* 0x00000000000c2947 */ /* 0x000fea0003800000 */
[----:B------:R-:W5:Y:S02]  /*40e0*/  LDG.E.U8 R98, desc[UR38][R8.64+0x71] ;  /* 0x0000712608627981 */ /* 0x000f64000c1e1100 */
[----:B-----5:R-:W-:-:S05]  /*40f0*/  PRMT R12, R98, 0x8880, RZ ;  /* 0x00008880620c7816 */ /* 0x020fca00000000ff */
[----:B------:R-:W-:-:S07]  /*4100*/  IMAD R15, R12, R91, RZ ;  /* 0x0000005b0c0f7224 */ /* 0x000fce00078e02ff */
.L_x_149:
[----:B------:R-:W-:Y:S05]  /*4110*/  BSYNC B1 ;  /* 0x0000000000017941 */ /* 0x000fea0003800000 */
.L_x_148:
[----:B------:R-:W-:Y:S01]  /*4120*/  ISETP.LT.OR P4, PT, R3, 0x71, !P0 ;  /* 0x000000710300780c */ /* 0x000fe20004781670 */
[----:B------:R-:W-:Y:S01]  /*4130*/  @!P2 IMAD R81, R81, R90, R15 ;  /* 0x0000005a5151a224 */ /* 0x000fe200078e020f */
[----:B------:R-:W-:Y:S01]  /*4140*/  BSSY B1, `(.L_x_150) ;  /* 0x000000a000017945 */ /* 0x000fe20003800000 */
[C---:B------:R-:W-:Y:S02]  /*4150*/  ISETP.LT.OR P3, PT, R3.reuse, 0x72, !P0 ;  /* 0x000000720300780c */ /* 0x040fe40004761670 */
[C---:B------:R-:W-:Y:S01]  /*4160*/  ISETP.LT.OR P5, PT, R3.reuse, 0x79, !P0 ;  /* 0x000000790300780c */ /* 0x040fe200047a1670 */
[----:B------:R0:W-:Y:S01]  /*4170*/  @!P2 STG.E.U8 desc[UR38][R4.64+0x71], R81 ;  /* 0x000071510400a986 */ /* 0x0001e2000c101126 */
[C---:B------:R-:W-:Y:S02]  /*4180*/  ISETP.LT.OR P2, PT, R3.reuse, 0x79, !P1 ;  /* 0x000000790300780c */ /* 0x040fe40004f41670 */
[----:B------:R-:W-:-:S04]  /*4190*/  ISETP.LT.OR P1, PT, R3, 0x7a, !P1 ;  /* 0x0000007a0300780c */ /* 0x000fc80004f21670 */
[----:B------:R-:W-:Y:S09]  /*41a0*/  @P4 BRA `(.L_x_151) ;  /* 0x00000000000c4947 */ /* 0x000ff20003800000 */
[----:B------:R-:W5:Y:S02]  /*41b0*/  LDG.E.U8 R98, desc[UR38][R10.64+0x70] ;  /* 0x000070260a627981 */ /* 0x000f64000c1e1100 */
[----:B-----5:R-:W-:-:S05]  /*41c0*/  PRMT R12, R98, 0x8880, RZ ;  /* 0x00008880620c7816 */ /* 0x020fca00000000ff */
[----:B------:R-:W-:-:S07]  /*41d0*/  IMAD R15, R12, R91, RZ ;  /* 0x0000005b0c0f7224 */ /* 0x000fce00078e02ff */
.L_x_151:
[----:B------:R-:W-:Y:S05]  /*41e0*/  BSYNC B1 ;  /* 0x0000000000017941 */ /* 0x000fea0003800000 */
.L_x_150:
[----:B---3--:R-:W-:Y:S01]  /*41f0*/  @!P4 IMAD R13, R82, R90, R15 ;  /* 0x0000005a520dc224 */ /* 0x008fe200078e020f */
[----:B------:R-:W-:Y:S04]  /*4200*/  BSSY B1, `(.L_x_152) ;  /* 0x0000006000017945 */ /* 0x000fe80003800000 */
[----:B------:R3:W-:Y:S01]  /*4210*/  @!P4 STG.E.U8 desc[UR38][R6.64+0x70], R13 ;  /* 0x0000700d0600c986 */ /* 0x0007e2000c101126 */
[----:B------:R-:W-:Y:S05]  /*4220*/  @P3 BRA `(.L_x_153) ;  /* 0x00000000000c3947 */ /* 0x000fea0003800000 */
[----:B------:R-:W5:Y:S02]  /*4230*/  LDG.E.U8 R98, desc[UR38][R10.64+0x71] ;  /* 0x000071260a627981 */ /* 0x000f64000c1e1100 */
[----:B-----5:R-:W-:-:S05]  /*4240*/  PRMT R12, R98, 0x8880, RZ ;  /* 0x00008880620c7816 */ /* 0x020fca00000000ff */
[----:B------:R-:W-:-:S07]  /*4250*/  IMAD R15, R12, R91, RZ ;  /* 0x0000005b0c0f7224 */ /* 0x000fce00078e02ff */
.L_x_153:
[----:B------:R-:W-:Y:S05]  /*4260*/  BSYNC B1 ;  /* 0x0000000000017941 */ /* 0x000fea0003800000 */
.L_x_152:
[----:B------:R-:W-:Y:S01]  /*4270*/  @!P3 IMAD R83, R83, R90, R15 ;  /* 0x0000005a5353b224 */ /* 0x000fe200078e020f */
[----:B------:R-:W-:Y:S04]  /*4280*/  BSSY B1, `(.L_x_154) ;  /* 0x0000006000017945 */ /* 0x000fe80003800000 */
[----:B------:R0:W-:Y:S01]  /*4290*/  @!P3 STG.E.U8 desc[UR38][R6.64+0x71], R83 ;  /* 0x000071530600b986 */ /* 0x0001e2000c101126 */
[----:B------:R-:W-:Y:S05]  /*42a0*/  @P2 BRA `(.L_x_155) ;  /* 0x00000000000c2947 */ /* 0x000fea0003800000 */
[----:B------:R-:W5:Y:S02]  /*42b0*/  LDG.E.U8 R98, desc[UR38][R8.64+0x78] ;  /* 0x0000782608627981 */ /* 0x000f64000c1e1100 */
[----:B-----5:R-:W-:-:S05]  /*42c0*/  PRMT R12, R98, 0x8880, RZ ;  /* 0x00008880620c7816 */ /* 0x020fca00000000ff */
[----:B------:R-:W-:-:S07]  /*42d0*/  IMAD R15, R12, R91, RZ ;  /* 0x0000005b0c0f7224 */ /* 0x000fce00078e02ff */
.L_x_155:
[----:B------:R-:W-:Y:S05]  /*42e0*/  BSYNC B1 ;  /* 0x0000000000017941 */ /* 0x000fea0003800000 */
.L_x_154:
[----:B---3--:R-:W-:Y:S01]  /*42f0*/  @!P2 IMAD R13, R84, R90, R15 ;  /* 0x0000005a540da224 */ /* 0x008fe200078e020f */
[----:B------:R-:W-:Y:S04]  /*4300*/  BSSY B1, `(.L_x_156) ;  /* 0x0000006000017945 */ /* 0x000fe80003800000 */
[----:B------:R3:W-:Y:S01]  /*4310*/  @!P2 STG.E.U8 desc[UR38][R4.64+0x78], R13 ;  /* 0x0000780d0400a986 */ /* 0x0007e2000c101126 */
[----:B------:R-:W-:Y:S05]  /*4320*/  @P1 BRA `(.L_x_157) ;  /* 0x00000000000c1947 */ /* 0x000fea0003800000 */
[----:B------:R-:W5:Y:S02]  /*4330*/  LDG.E.U8 R98, desc[UR38][R8.64+0x79] ;  /* 0x0000792608627981 */ /* 0x000f64000c1e1100 */
[----:B-----5:R-:W-:-:S05]  /*4340*/  PRMT R12, R98, 0x8880, RZ ;  /* 0x00008880620c7816 */ /* 0x020fca00000000ff */
[----:B------:R-:W-:-:S07]  /*4350*/  IMAD R15, R12, R91, RZ ;  /* 0x0000005b0c0f7224 */ /* 0x000fce00078e02ff */
.L_x_157:
[----:B------:R-:W-:Y:S05]  /*4360*/  BSYNC B1 ;  /* 0x0000000000017941 */ /* 0x000fea0003800000 */
.L_x_156:
[----:B------:R-:W-:Y:S01]  /*4370*/  @!P1 IMAD R85, R85, R90, R15 ;  /* 0x0000005a55559224 */ /* 0x000fe200078e020f */
[----:B------:R-:W-:Y:S04]  /*4380*/  BSSY B1, `(.L_x_158) ;  /* 0x0000006000017945 */ /* 0x000fe80003800000 */
[----:B------:R0:W-:Y:S01]  /*4390*/  @!P1 STG.E.U8 desc[UR38][R4.64+0x79], R85 ;  /* 0x0000795504009986 */ /* 0x0001e2000c101126 */
[----:B------:R-:W-:Y:S05]  /*43a0*/  @P5 BRA `(.L_x_159) ;  /* 0x00000000000c5947 */ /* 0x000fea0003800000 */
[----:B------:R-:W0:Y:S02]  /*43b0*/  LDG.E.U8 R98, desc[UR38][R10.64+0x78] ;  /* 0x000078260a627981 */ /* 0x000e24000c1e1100 */
[----:B0123--:R-:W-:-:S05]  /*43c0*/  PRMT R4, R98, 0x8880, RZ ;  /* 0x0000888062047816 */ /* 0x00ffca00000000ff */
[----:B------:R-:W-:-:S07]  /*43d0*/  IMAD R15, R4, R91, RZ ;  /* 0x0000005b040f7224 */ /* 0x000fce00078e02ff */
.L_x_159:
[----:B------:R-:W-:Y:S05]  /*43e0*/  BSYNC B1 ;  /* 0x0000000000017941 */ /* 0x000fea0003800000 */
.L_x_158:
[----:B0123--:R-:W-:Y:S01]  /*43f0*/  @!P5 IMAD R5, R86, R90, R15 ;  /* 0x0000005a5605d224 */ /* 0x00ffe200078e020f */
[----:B------:R-:W-:Y:S01]  /*4400*/  ISETP.LT.OR P0, PT, R3, 0x7a, !P0 ;  /* 0x0000007a0300780c */ /* 0x000fe20004701670 */
[----:B------:R-:W-:Y:S03]  /*4410*/  BSSY B1, `(.L_x_160) ;  /* 0x0000006000017945 */ /* 0x000fe60003800000 */
[----:B------:R0:W-:Y:S09]  /*4420*/  @!P5 STG.E.U8 desc[UR38][R6.64+0x78], R5 ;  /* 0x000078050600d986 */ /* 0x0001f2000c101126 */
[----:B------:R-:W-:Y:S05]  /*4430*/  @P0 BRA `(.L_x_161) ;  /* 0x00000000000c0947 */ /* 0x000fea0003800000 */
[----:B------:R-:W2:Y:S02]  /*4440*/  LDG.E.U8 R98, desc[UR38][R10.64+0x79] ;  /* 0x000079260a627981 */ /* 0x000ea4000c1e1100 */
[----:B--2---:R-:W-:-:S05]  /*4450*/  PRMT R4, R98, 0x8880, RZ ;  /* 0x0000888062047816 */ /* 0x004fca00000000ff */
[----:B------:R-:W-:-:S07]  /*4460*/  IMAD R15, R4, R91, RZ ;  /* 0x0000005b040f7224 */ /* 0x000fce00078e02ff */
.L_x_161:
[----:B------:R-:W-:Y:S05]  /*4470*/  BSYNC B1 ;  /* 0x0000000000017941 */ /* 0x000fea0003800000 */
.L_x_160:
[----:B------:R-:W-:Y:S01]  /*4480*/  IMAD R15, R87, R90, R15 ;  /* 0x0000005a570f7224 */ /* 0x000fe200078e020f */
[----:B------:R-:W-:Y:S06]  /*4490*/  @P0 BRA `(.L_x_162) ;  /* 0x0000000c00100947 */ /* 0x000fec0003800000 */
[----:B------:R1:W-:Y:S01]  /*44a0*/  STG.E.U8 desc[UR38][R6.64+0x79], R15 ;  /* 0x0000790f06007986 */ /* 0x0003e2000c101126 */
[----:B------:R-:W-:Y:S05]  /*44b0*/  BRA `(.L_x_162) ;  /* 0x0000000c00087947 */ /* 0x000fea0003800000 */
.L_x_33:
[C---:B------:R-:W-:Y:S02]  /*44c0*/  ISETP.GE.AND P1, PT, R99.reuse, 0x1, PT ;  /* 0x000000016300780c */ /* 0x040fe40003f26270 */
[----:B------:R-:W-:Y:S02]  /*44d0*/  ISETP.GE.AND P0, PT, R99, 0x9, PT ;  /* 0x000000096300780c */ /* 0x000fe40003f06270 */
[C---:B------:R-:W-:Y:S02]  /*44e0*/  ISETP.LT.OR P4, PT, R3.reuse, 0x1, !P1 ;  /* 0x000000010300780c */ /* 0x040fe40004f81670 */
[C---:B------:R-:W-:Y:S02]  /*44f0*/  ISETP.LT.OR P3, PT, R3.reuse, 0x2, !P1 ;  /* 0x000000020300780c */ /* 0x040fe40004f61670 */
[C---:B------:R-:W-:Y:S02]  /*4500*/  ISETP.LT.OR P2, PT, R3.reuse, 0x1, !P0 ;  /* 0x000000010300780c */ /* 0x040fe40004741670 */
[----:B------:R-:W-:-:S07]  /*4510*/  ISETP.LT.OR P5, PT, R3, 0x2, !P0 ;  /* 0x000000020300780c */ /* 0x000fce00047a1670 */
[-C--:B------:R-:W-:Y:S02]  /*4520*/  @!P4 IMAD R9, R24, R90.reuse, RZ ;  /* 0x0000005a1809c224 */ /* 0x080fe400078e02ff */
[-C--:B------:R-:W-:Y:S02]  /*4530*/  @!P3 IMAD R25, R25, R90.reuse, RZ ;  /* 0x0000005a1919b224 */ /* 0x080fe400078e02ff */
[-C--:B------:R-:W-:Y:S01]  /*4540*/  @!P2 IMAD R11, R26, R90.reuse, RZ ;  /* 0x0000005a1a0ba224 */ /* 0x080fe200078e02ff */
[----:B------:R0:W-:Y:S01]  /*4550*/  @!P4 STG.E.U8 desc[UR38][R4.64], R9 ;  /* 0x000000090400c986 */ /* 0x0001e2000c101126 */
[----:B------:R-:W-:Y:S01]  /*4560*/  ISETP.LT.OR P4, PT, R3, 0x9, !P1 ;  /* 0x000000090300780c */ /* 0x000fe20004f81670 */
[----:B------:R-:W-:Y:S02]  /*4570*/  @!P5 IMAD R27, R27, R90, RZ ;  /* 0x0000005a1b1bd224 */ /* 0x000fe400078e02ff */
[----:B------:R-:W-:Y:S01]  /*4580*/  @!P3 STG.E.U8 desc[UR38][R4.64+0x1], R25 ;  /* 0x000001190400b986 */ /* 0x000fe2000c101126 */
[----:B------:R-:W-:-:S03]  /*4590*/  ISETP.LT.OR P3, PT, R3, 0xa, !P1 ;  /* 0x0000000a0300780c */ /* 0x000fc60004f61670 */
[----:B------:R1:W-:Y:S01]  /*45a0*/  @!P2 STG.E.U8 desc[UR38][R6.64], R11 ;  /* 0x0000000b0600a986 */ /* 0x0003e2000c101126 */
[----:B------:R-:W-:-:S03]  /*45b0*/  ISETP.LT.OR P2, PT, R3, 0x9, !P0 ;  /* 0x000000090300780c */ /* 0x000fc60004741670 */
[----:B------:R-:W-:Y:S01]  /*45c0*/  @!P5 STG.E.U8 desc[UR38][R6.64+0x1], R27 ;  /* 0x0000011b0600d986 */ /* 0x000fe2000c101126 */
[----:B------:R-:W-:Y:S01]  /*45d0*/  ISETP.LT.OR P5, PT, R3, 0xa, !P0 ;  /* 0x0000000a0300780c */ /* 0x000fe200047a1670 */
[----:B------:R-:W-:-:S04]  /*45e0*/  @!P4 IMAD R13, R28, R90, RZ ;  /* 0x0000005a1c0dc224 */ /* 0x000fc800078e02ff */
[-C--:B------:R-:W-:Y:S01]  /*45f0*/  @!P3 IMAD R29, R29, R90.reuse, RZ ;  /* 0x0000005a1d1db224 */ /* 0x080fe200078e02ff */
[----:B------:R-:W-:Y:S01]  /*4600*/  @!P4 STG.E.U8 desc[UR38][R4.64+0x8], R13 ;  /* 0x0000080d0400c986 */ /* 0x000fe2000c101126 */
[C---:B------:R-:W-:Y:S02]  /*4610*/  ISETP.LT.OR P4, PT, R3.reuse, 0x11, !P1 ;  /* 0x000000110300780c */ /* 0x040fe40004f81670 */
[-C--:B0-----:R-:W-:Y:S01]  /*4620*/  @!P2 IMAD R9, R30, R90.reuse, RZ ;  /* 0x0000005a1e09a224 */ /* 0x081fe200078e02ff */
[----:B------:R-:W-:Y:S01]  /*4630*/  @!P3 STG.E.U8 desc[UR38][R4.64+0x9], R29 ;  /* 0x0000091d0400b986 */ /* 0x000fe2000c101126 */
[----:B------:R-:W-:Y:S02]  /*4640*/  ISETP.LT.OR P3, PT, R3, 0x12, !P1 ;  /* 0x000000120300780c */ /* 0x000fe40004f61670 */
[----:B------:R-:W-:Y:S01]  /*4650*/  @!P5 IMAD R31, R31, R90, RZ ;  /* 0x0000005a1f1fd224 */ /* 0x000fe200078e02ff */
[----:B------:R0:W-:Y:S01]  /*4660*/  @!P2 STG.E.U8 desc[UR38][R6.64+0x8], R9 ;  /* 0x000008090600a986 */ /* 0x0001e2000c101126 */
[----:B------:R-:W-:-:S03]  /*4670*/  ISETP.LT.OR P2, PT, R3, 0x11, !P0 ;  /* 0x000000110300780c */ /* 0x000fc60004741670 */
[----:B------:R-:W-:Y:S01]  /*4680*/  @!P5 STG.E.U8 desc[UR38][R6.64+0x9], R31 ;  /* 0x0000091f0600d986 */ /* 0x000fe2000c101126 */
[----:B------:R-:W-:Y:S01]  /*4690*/  ISETP.LT.OR P5, PT, R3, 0x12, !P0 ;  /* 0x000000120300780c */ /* 0x000fe200047a1670 */
[----:B-1----:R-:W-:-:S04]  /*46a0*/  @!P4 IMAD R11, R32, R90, RZ ;  /* 0x0000005a200bc224 */ /* 0x002fc800078e02ff */
        /* <DEDUP_REMOVED lines=109> */
[----:B------:R1:W-:Y:S01]  /*4d80*/  @!P4 STG.E.U8 desc[UR38][R4.64+0x58], R13 ;  /* 0x0000580d0400c986 */ /* 0x0003e2000c101126 */
        /* <DEDUP_REMOVED lines=13> */
[-C--:B-1----:R-:W-:Y:S01]  /*4e60*/  @!P2 IMAD R13, R74, R90.reuse, RZ ;  /* 0x0000005a4a0da224 */ /* 0x082fe200078e02ff */
[----:B------:R-:W-:Y:S01]  /*4e70*/  @!P3 STG.E.U8 desc[UR38][R4.64+0x61], R73 ;  /* 0x000061490400b986 */ /* 0x000fe2000c101126 */
[----:B------:R-:W-:Y:S02]  /*4e80*/  ISETP.LT.OR P3, PT, R3, 0x6a, !P1 ;  /* 0x0000006a0300780c */ /* 0x000fe40004f61670 */
[----:B------:R-:W-:Y:S01]  /*4e90*/  @!P5 IMAD R75, R75, R90, RZ ;  /* 0x0000005a4b4bd224 */ /* 0x000fe200078e02ff */
[----:B------:R1:W-:Y:S01]  /*4ea0*/  @!P2 STG.E.U8 desc[UR38][R6.64+0x60], R13 ;  /* 0x0000600d0600a986 */ /* 0x0003e2000c101126 */
[----:B------:R-:W-:-:S03]  /*4eb0*/  ISETP.LT.OR P2, PT, R3, 0x69, !P0 ;  /* 0x000000690300780c */ /* 0x000fc60004741670 */
[----:B------:R-:W-:Y:S01]  /*4ec0*/  @!P5 STG.E.U8 desc[UR38][R6.64+0x61], R75 ;  /* 0x0000614b0600d986 */ /* 0x000fe2000c101126 */
[----:B------:R-:W-:Y:S01]  /*4ed0*/  ISETP.LT.OR P5, PT, R3, 0x6a, !P0 ;  /* 0x0000006a0300780c */ /* 0x000fe200047a1670 */
[----:B0-----:R-:W-:-:S04]  /*4ee0*/  @!P4 IMAD R9, R76, R90, RZ ;  /* 0x0000005a4c09c224 */ /* 0x001fc800078e02ff */
[-C--:B------:R-:W-:Y:S01]  /*4ef0*/  @!P3 IMAD R77, R77, R90.reuse, RZ ;  /* 0x0000005a4d4db224 */ /* 0x080fe200078e02ff */
[----:B------:R-:W-:Y:S01]  /*4f00*/  @!P4 STG.E.U8 desc[UR38][R4.64+0x68], R9 ;  /* 0x000068090400c986 */ /* 0x000fe2000c101126 */
[C---:B------:R-:W-:Y:S02]  /*4f10*/  ISETP.LT.OR P4, PT, R3.reuse, 0x72, !P1 ;  /* 0x000000720300780c */ /* 0x040fe40004f81670 */
[-C--:B--2---:R-:W-:Y:S01]  /*4f20*/  @!P2 IMAD R11, R78, R90.reuse, RZ ;  /* 0x0000005a4e0ba224 */ /* 0x084fe200078e02ff */
[----:B------:R-:W-:Y:S01]  /*4f30*/  @!P3 STG.E.U8 desc[UR38][R4.64+0x69], R77 ;  /* 0x0000694d0400b986 */ /* 0x000fe2000c101126 */
[----:B------:R-:W-:Y:S02]  /*4f40*/  ISETP.LT.OR P3, PT, R3, 0x71, !P1 ;  /* 0x000000710300780c */ /* 0x000fe40004f61670 */
[----:B------:R-:W-:Y:S01]  /*4f50*/  @!P5 IMAD R79, R79, R90, RZ ;  /* 0x0000005a4f4fd224 */ /* 0x000fe200078e02ff */
[----:B------:R0:W-:Y:S01]  /*4f60*/  @!P2 STG.E.U8 desc[UR38][R6.64+0x68], R11 ;  /* 0x0000680b0600a986 */ /* 0x0001e2000c101126 */
[----:B------:R-:W-:-:S03]  /*4f70*/  ISETP.LT.OR P2, PT, R3, 0x71, !P0 ;  /* 0x000000710300780c */ /* 0x000fc60004741670 */
[----:B------:R2:W-:Y:S01]  /*4f80*/  @!P5 STG.E.U8 desc[UR38][R6.64+0x69], R79 ;  /* 0x0000694f0600d986 */ /* 0x0005e2000c101126 */
[----:B------:R-:W-:Y:S01]  /*4f90*/  ISETP.LT.OR P5, PT, R3, 0x79, !P0 ;  /* 0x000000790300780c */ /* 0x000fe200047a1670 */
[----:B------:R-:W-:-:S04]  /*4fa0*/  @!P4 IMAD R81, R81, R90, RZ ;  /* 0x0000005a5151c224 */ /* 0x000fc800078e02ff */
[-C--:B-1----:R-:W-:Y:S01]  /*4fb0*/  @!P3 IMAD R13, R80, R90.reuse, RZ ;  /* 0x0000005a500db224 */ /* 0x082fe200078e02ff */
[----:B------:R2:W-:Y:S01]  /*4fc0*/  @!P4 STG.E.U8 desc[UR38][R4.64+0x71], R81 ;  /* 0x000071510400c986 */ /* 0x0005e2000c101126 */
[C---:B------:R-:W-:Y:S02]  /*4fd0*/  ISETP.LT.OR P4, PT, R3.reuse, 0x72, !P0 ;  /* 0x000000720300780c */ /* 0x040fe40004781670 */
[C---:B------:R-:W-:Y:S01]  /*4fe0*/  ISETP.LT.OR P0, PT, R3.reuse, 0x7a, !P0 ;  /* 0x0000007a0300780c */ /* 0x040fe20004701670 */
[----:B------:R2:W-:Y:S01]  /*4ff0*/  @!P3 STG.E.U8 desc[UR38][R4.64+0x70], R13 ;  /* 0x0000700d0400b986 */ /* 0x0005e2000c101126 */
[C---:B------:R-:W-:Y:S02]  /*5000*/  ISETP.LT.OR P3, PT, R3.reuse, 0x79, !P1 ;  /* 0x000000790300780c */ /* 0x040fe40004f61670 */
[----:B------:R-:W-:Y:S01]  /*5010*/  ISETP.LT.OR P1, PT, R3, 0x7a, !P1 ;  /* 0x0000007a0300780c */ /* 0x000fe20004f21670 */
[-C--:B------:R-:W-:Y:S02]  /*5020*/  @!P2 IMAD R3, R82, R90.reuse, RZ ;  /* 0x0000005a5203a224 */ /* 0x080fe400078e02ff */
[----:B0-----:R-:W-:-:S03]  /*5030*/  @!P5 IMAD R11, R86, R90, RZ ;  /* 0x0000005a560bd224 */ /* 0x001fc600078e02ff */
[----:B------:R2:W-:Y:S01]  /*5040*/  @!P2 STG.E.U8 desc[UR38][R6.64+0x70], R3 ;  /* 0x000070030600a986 */ /* 0x0005e2000c101126 */
[-C--:B------:R-:W-:Y:S02]  /*5050*/  @!P4 IMAD R83, R83, R90.reuse, RZ ;  /* 0x0000005a5353c224 */ /* 0x080fe400078e02ff */
[-C--:B------:R-:W-:Y:S02]  /*5060*/  @!P0 IMAD R87, R87, R90.reuse, RZ ;  /* 0x0000005a57578224 */ /* 0x080fe400078e02ff */
[-C--:B------:R-:W-:Y:S01]  /*5070*/  @!P3 IMAD R9, R84, R90.reuse, RZ ;  /* 0x0000005a5409b224 */ /* 0x080fe200078e02ff */
[----:B------:R2:W-:Y:S01]  /*5080*/  @!P4 STG.E.U8 desc[UR38][R6.64+0x71], R83 ;  /* 0x000071530600c986 */ /* 0x0005e2000c101126 */
[----:B------:R-:W-:-:S03]  /*5090*/  @!P1 IMAD R85, R85, R90, RZ ;  /* 0x0000005a55559224 */ /* 0x000fc600078e02ff */
[----:B------:R2:W-:Y:S04]  /*50a0*/  @!P3 STG.E.U8 desc[UR38][R4.64+0x78], R9 ;  /* 0x000078090400b986 */ /* 0x0005e8000c101126 */
[----:B------:R2:W-:Y:S04]  /*50b0*/  @!P1 STG.E.U8 desc[UR38][R4.64+0x79], R85 ;  /* 0x0000795504009986 */ /* 0x0005e8000c101126 */
[----:B------:R2:W-:Y:S04]  /*50c0*/  @!P5 STG.E.U8 desc[UR38][R6.64+0x78], R11 ;  /* 0x0000780b0600d986 */ /* 0x0005e8000c101126 */
[----:B------:R2:W-:Y:S02]  /*50d0*/  @!P0 STG.E.U8 desc[UR38][R6.64+0x79], R87 ;  /* 0x0000795706008986 */ /* 0x0005e4000c101126 */
.L_x_162:
[----:B------:R-:W-:Y:S05]  /*50e0*/  BSYNC B0 ;  /* 0x0000000000007941 */ /* 0x000fea0003800000 */
.L_x_32:
[----:B------:R-:W-:Y:S01]  /*50f0*/  IADD3 R16, P0, R16, UR36, RZ ;  /* 0x0000002410107c10 */ /* 0x000fe2000ff1e0ff */
[----:B------:R-:W-:Y:S01]  /*5100*/  ULDC.64 UR4, c[0x0][0x650] ;  /* 0x0001940000047ab9 */ /* 0x000fe20000000a00 */
[----:B--2---:R-:W-:Y:S01]  /*5110*/  PRMT R3, RZ, 0x7610, R3 ;  /* 0x00007610ff037816 */ /* 0x004fe20000000003 */
[----:B------:R-:W-:Y:S01]  /*5120*/  IMAD.MOV.U32 R100, RZ, RZ, -0x1 ;  /* 0xffffffffff647424 */ /* 0x000fe200078e00ff */
[----:B------:R-:W-:Y:S01]  /*5130*/  IADD3.X R17, R17, UR42, RZ, P0, !PT ;  /* 0x0000002a11117c10 */ /* 0x000fe200087fe4ff */
[----:B------:R-:W-:Y:S01]  /*5140*/  IMAD.MOV.U32 R23, RZ, RZ, -0x1 ;  /* 0xffffffffff177424 */ /* 0x000fe200078e00ff */
[----:B------:R-:W-:-:S04]  /*5150*/  ISETP.GE.U32.AND P0, PT, R16, UR4, PT ;  /* 0x0000000410007c0c */ /* 0x000fc8000bf06070 */
[----:B------:R-:W-:-:S13]  /*5160*/  ISETP.GE.U32.AND.EX P0, PT, R17, UR5, PT, P0 ;  /* 0x0000000511007c0c */ /* 0x000fda000bf06100 */
[----:B------:R-:W-:Y:S05]  /*5170*/  @P0 BRA `(.L_x_163) ;  /* 0x0000000400500947 */ /* 0x000fea0003800000 */
[----:B------:R-:W2:Y:S01]  /*5180*/  LDC.64 R10, c[0x0][0x628] ;  /* 0x00018a00ff0a7b82 */ /* 0x000ea20000000a00 */
[----:B------:R-:W3:Y:S01]  /*5190*/  S2R R12, SR_CTAID.X ;  /* 0x00000000000c7919 */ /* 0x000ee20000002500 */
[----:B------:R-:W-:Y:S02]  /*51a0*/  IMAD.MOV.U32 R8, RZ, RZ, R16 ;  /* 0x000000ffff087224 */ /* 0x000fe400078e0010 */
[----:B------:R-:W-:Y:S01]  /*51b0*/  IMAD.MOV.U32 R9, RZ, RZ, R17 ;  /* 0x000000ffff097224 */ /* 0x000fe200078e0011 */
[----:B------:R-:W0:Y:S03]  /*51c0*/  S2R R20, SR_CTAID.Y ;  /* 0x0000000000147919 */ /* 0x000e260000002600 */
[----:B------:R-:W0:Y:S08]  /*51d0*/  LDC R0, c[0x0][0x630] ;  /* 0x00018c00ff007b82 */ /* 0x000e300000000800 */
[----:B-1----:R-:W1:Y:S01]  /*51e0*/  LDC.64 R14, c[0x0][0x620] ;  /* 0x00018800ff0e7b82 */ /* 0x002e620000000a00 */
[----:B--2---:R-:W-:-:S04]  /*51f0*/  ISETP.NE.U32.AND P0, PT, R10, RZ, PT ;  /* 0x000000ff0a00720c */ /* 0x004fc80003f05070 */
[----:B------:R-:W-:-:S13]  /*5200*/  ISETP.NE.AND.EX P0, PT, R11, RZ, PT, P0 ;  /* 0x000000ff0b00720c */ /* 0x000fda0003f05300 */
[----:B01-3--:R-:W-:Y:S05]  /*5210*/  @!P0 BRA `(.L_x_164) ;  /* 0x0000000000288947 */ /* 0x00bfea0003800000 */
[----:B------:R-:W0:Y:S02]  /*5220*/  LDC R3, c[0x0][0x634] ;  /* 0x00018d00ff037b82 */ /* 0x000e240000000800 */
[----:B0-----:R-:W-:-:S05]  /*5230*/  IADD3 R3, P0, R16, R3, RZ ;  /* 0x0000000310037210 */ /* 0x001fca0007f1e0ff */
[----:B------:R-:W-:-:S04]  /*5240*/  IMAD.X R13, RZ, RZ, R17, P0 ;  /* 0x000000ffff0d7224 */ /* 0x000fc800000e0611 */
[----:B------:R-:W-:-:S04]  /*5250*/  IMAD.WIDE.U32 R4, R13, R10, RZ ;  /* 0x0000000a0d047225 */ /* 0x000fc800078e00ff */
[----:B----4-:R-:W-:-:S04]  /*5260*/  IMAD.WIDE.U32 R6, P0, R3, R11, R4 ;  /* 0x0000000b03067225 */ /* 0x010fc80007800004 */
[----:B------:R-:W-:-:S04]  /*5270*/  IMAD.WIDE.U32 R4, R3, R10, RZ ;  /* 0x0000000a03047225 */ /* 0x000fc800078e00ff */
[----:B------:R-:W-:Y:S01]  /*5280*/  IMAD.X R9, RZ, RZ, RZ, P0 ;  /* 0x000000ffff097224 */ /* 0x000fe200000e06ff */
[----:B------:R-:W-:Y:S01]  /*5290*/  IADD3 RZ, P0, R5, R6, RZ ;  /* 0x0000000605ff7210 */ /* 0x000fe20007f1e0ff */
[----:B------:R-:W-:-:S04]  /*52a0*/  IMAD.MOV.U32 R8, RZ, RZ, R7 ;  /* 0x000000ffff087224 */ /* 0x000fc800078e0007 */
[----:B------:R-:W-:-:S08]  /*52b0*/  IMAD.WIDE.U32.X R8, R13, R11, R8, P0 ;  /* 0x0000000b0d087225 */ /* 0x000fd000000e0408 */
.L_x_164:
[-CC-:B------:R-:W-:Y:S01]  /*52c0*/  SHF.R.U64 R23, R8, R0.reuse, R9.reuse ;  /* 0x0000000008177219 */ /* 0x180fe20000001209 */
[----:B----4-:R-:W0:Y:S01]  /*52d0*/  LDC.64 R26, c[0x0][0x640] ;  /* 0x00019000ff1a7b82 */ /* 0x010e220000000a00 */
[----:B------:R-:W-:Y:S01]  /*52e0*/  SHF.R.U32.HI R0, RZ, R0, R9 ;  /* 0x00000000ff007219 */ /* 0x000fe20000011609 */
[----:B------:R-:W-:Y:S01]  /*52f0*/  ULDC UR4, c[0x0][0x150] ;  /* 0x0000540000047ab9 */ /* 0x000fe20000000800 */
[----:B------:R-:W-:Y:S02]  /*5300*/  IADD3 R3, P0, RZ, -R23, RZ ;  /* 0x80000017ff037210 */ /* 0x000fe40007f1e0ff */
[----:B------:R-:W-:-:S03]  /*5310*/  I2FP.F32.U32 R7, R12 ;  /* 0x0000000c00077245 */ /* 0x000fc60000201000 */
[----:B------:R-:W1:Y:S01]  /*5320*/  LDC R6, c[0x0][0x618] ;  /* 0x00018600ff067b82 */ /* 0x000e620000000800 */
[----:B------:R-:W-:Y:S02]  /*5330*/  IMAD.X R5, RZ, RZ, ~R0, P0 ;  /* 0x000000ffff057224 */ /* 0x000fe400000e0e00 */
[----:B------:R-:W-:Y:S01]  /*5340*/  FMUL R7, R7, UR4 ;  /* 0x0000000407077c20 */ /* 0x000fe20008400000 */
[----:B------:R-:W-:Y:S01]  /*5350*/  ULDC UR4, c[0x0][0x154] ;  /* 0x0000550000047ab9 */ /* 0x000fe20000000800 */
[-C--:B------:R-:W-:Y:S02]  /*5360*/  IMAD R0, R5, R14.reuse, RZ ;  /* 0x0000000e05007224 */ /* 0x080fe400078e02ff */
[C---:B------:R-:W-:Y:S01]  /*5370*/  IMAD.WIDE.U32 R4, R3.reuse, R14, R16 ;  /* 0x0000000e03047225 */ /* 0x040fe200078e0010 */
[----:B------:R-:W2:Y:S01]  /*5380*/  LDC R8, c[0x0][0x608] ;  /* 0x00018200ff087b82 */ /* 0x000ea20000000800 */
[----:B------:R-:W3:Y:S02]  /*5390*/  F2I.U32.TRUNC.NTZ R7, R7 ;  /* 0x0000000700077305 */ /* 0x000ee4000020f000 */
[----:B------:R-:W-:Y:S01]  /*53a0*/  IMAD R3, R3, R15, R0 ;  /* 0x0000000f03037224 */ /* 0x000fe200078e0200 */
[----:B------:R-:W-:-:S03]  /*53b0*/  I2FP.F32.U32 R0, R20 ;  /* 0x0000001400007245 */ /* 0x000fc60000201000 */
[----:B------:R-:W-:Y:S01]  /*53c0*/  IMAD.IADD R3, R5, 0x1, R3 ;  /* 0x0000000105037824 */ /* 0x000fe200078e0203 */
[----:B------:R-:W4:Y:S01]  /*53d0*/  LDC R11, c[0x0][0x658] ;  /* 0x00019600ff0b7b82 */ /* 0x000f220000000800 */
[----:B0-----:R-:W-:-:S04]  /*53e0*/  ISETP.NE.U32.AND P0, PT, R26, RZ, PT ;  /* 0x000000ff1a00720c */ /* 0x001fc80003f05070 */
[----:B------:R-:W-:-:S03]  /*53f0*/  ISETP.NE.AND.EX P0, PT, R27, RZ, PT, P0 ;  /* 0x000000ff1b00720c */ /* 0x000fc60003f05300 */
[----:B------:R-:W0:Y:S01]  /*5400*/  LDC R9, c[0x0][0x144] ;  /* 0x00005100ff097b82 */ /* 0x000e220000000800 */
[-C--:B-1----:R-:W-:Y:S01]  /*5410*/  SHF.R.U64 R10, R4, R6.reuse, R3 ;  /* 0x00000006040a7219 */ /* 0x082fe20000001203 */
[----:B---3--:R-:W-:Y:S01]  /*5420*/  IMAD.MOV R7, RZ, RZ, -R7 ;  /* 0x000000ffff077224 */ /* 0x008fe200078e0a07 */
[----:B------:R-:W-:Y:S01]  /*5430*/  SHF.R.U32.HI R3, RZ, R6, R3 ;  /* 0x00000006ff037219 */ /* 0x000fe20000011603 */
[----:B------:R-:W-:-:S04]  /*5440*/  FMUL R6, R0, UR4 ;  /* 0x0000000400067c20 */ /* 0x000fc80008400000 */
[----:B------:R-:W1:Y:S01]  /*5450*/  LDC R21, c[0x0][0x148] ;  /* 0x00005200ff157b82 */ /* 0x000e620000000800 */
[----:B------:R3:W0:Y:S01]  /*5460*/  F2I.U32.TRUNC.NTZ R14, R6 ;  /* 0x00000006000e7305 */ /* 0x000622000020f000 */
[-CC-:B--2---:R-:W-:Y:S02]  /*5470*/  SHF.R.U64 R13, R10, R8.reuse, R3.reuse ;  /* 0x000000080a0d7219 */ /* 0x184fe40000001203 */
[----:B------:R-:W-:-:S04]  /*5480*/  SHF.R.U32.HI R0, RZ, R8, R3 ;  /* 0x00000008ff007219 */ /* 0x000fc80000011603 */
[----:B------:R-:W2:Y:S01]  /*5490*/  LDC R24, c[0x0][0x600] ;  /* 0x00018000ff187b82 */ /* 0x000ea20000000800 */
[-CC-:B----4-:R-:W-:Y:S02]  /*54a0*/  SHF.R.U64 R15, R13, R11.reuse, R0.reuse ;  /* 0x0000000b0d0f7219 */ /* 0x190fe40000001200 */
[----:B------:R-:W-:-:S03]  /*54b0*/  SHF.R.U32.HI R5, RZ, R11, R0 ;  /* 0x0000000bff057219 */ /* 0x000fc60000011600 */
[----:B------:R-:W-:Y:S02]  /*54c0*/  IMAD.MOV.U32 R4, RZ, RZ, R15 ;  /* 0x000000ffff047224 */ /* 0x000fe400078e000f */
[----:B------:R-:W4:Y:S01]  /*54d0*/  LDC R28, c[0x0][0x648] ;  /* 0x00019200ff1c7b82 */ /* 0x000f220000000800 */
[----:B0-----:R-:W-:-:S07]  /*54e0*/  IMAD R25, R9, R7, R12 ;  /* 0x0000000709197224 */ /* 0x001fce00078e020c */
[----:B------:R-:W0:Y:S08]  /*54f0*/  LDC R29, c[0x0][0x638] ;  /* 0x00018e00ff1d7b82 */ /* 0x000e300000000800 */
[----:B------:R-:W0:Y:S01]  /*5500*/  LDC R30, c[0x0][0x610] ;  /* 0x00018400ff1e7b82 */ /* 0x000e220000000800 */
[----:B-123--:R-:W-:Y:S05]  /*5510*/  @!P0 BRA `(.L_x_165) ;  /* 0x0000000000288947 */ /* 0x00efea0003800000 */
[----:B------:R-:W1:Y:S02]  /*5520*/  LDC R0, c[0x0][0x64c] ;  /* 0x00019300ff007b82 */ /* 0x000e640000000800 */
[----:B-1----:R-:W-:-:S05]  /*5530*/  IADD3 R3, P0, R15, R0, RZ ;  /* 0x000000000f037210 */ /* 0x002fca0007f1e0ff */
        /* <DEDUP_REMOVED lines=8> */
.L_x_165:
[----:B------:R-:W-:Y:S01]  /*55c0*/  ISETP.NE.AND P0, PT, R2, 0x1, PT ;  /* 0x000000010200780c */ /* 0x000fe20003f05270 */
[----:B------:R-:W-:Y:S01]  /*55d0*/  IMAD.MOV R14, RZ, RZ, -R14 ;  /* 0x000000ffff0e7224 */ /* 0x000fe200078e0a0e */
[----:B----4-:R-:W-:Y:S01]  /*55e0*/  SHF.R.U64 R3, R4, R28, R5 ;  /* 0x0000001c04037219 */ /* 0x010fe20000001205 */
[----:B------:R-:W-:Y:S01]  /*55f0*/  VIADD R5, R24, 0xffffffff ;  /* 0xffffffff18057836 */ /* 0x000fe20000000000 */
[----:B------:R-:W-:-:S03]  /*5600*/  LOP3.LUT R0, R13, R96, RZ, 0xc0, !PT ;  /* 0x000000600d007212 */ /* 0x000fc600078ec0ff */
[----:B------:R-:W-:Y:S01]  /*5610*/  IMAD.MOV R4, RZ, RZ, -R3 ;  /* 0x000000ffff047224 */ /* 0x000fe200078e0a03 */
[----:B------:R-:W-:Y:S01]  /*5620*/  LOP3.LUT R10, R10, R5, RZ, 0xc0, !PT ;  /* 0x000000050a0a7212 */ /* 0x000fe200078ec0ff */
[----:B------:R-:W-:Y:S02]  /*5630*/  IMAD R0, R93, R3, R0 ;  /* 0x000000035d007224 */ /* 0x000fe400078e0200 */
[----:B0-----:R-:W-:Y:S02]  /*5640*/  IMAD R3, R4, R29, R15 ;  /* 0x0000001d04037224 */ /* 0x001fe400078e020f */
[----:B------:R-:W-:Y:S02]  /*5650*/  @P0 IMAD R25, R21, R14, R20 ;  /* 0x0000000e15190224 */ /* 0x000fe400078e0214 */
[----:B------:R-:W-:Y:S02]  /*5660*/  IMAD R5, R3, R24, R10 ;  /* 0x0000001803057224 */ /* 0x000fe400078e020a */
[----:B------:R-:W-:-:S02]  /*5670*/  IMAD R0, R0, R30, R25 ;  /* 0x0000001e00007224 */ /* 0x000fc400078e0219 */
[----:B------:R-:W-:-:S03]  /*5680*/  IMAD.MOV.U32 R4, RZ, RZ, 0x1 ;  /* 0x00000001ff047424 */ /* 0x000fc600078e00ff */
[----:B------:R-:W-:Y:S02]  /*5690*/  SEL R100, R5, R0, !P0 ;  /* 0x0000000005647207 */ /* 0x000fe40004000000 */
[----:B------:R-:W-:Y:S02]  /*56a0*/  PRMT R3, R4, 0x7610, R3 ;  /* 0x0000761004037816 */ /* 0x000fe40000000003 */
[----:B------:R-:W-:-:S07]  /*56b0*/  SEL R0, R0, R5, !P0 ;  /* 0x0000000500007207 */ /* 0x000fce0004000000 */
.L_x_163:
[----:B------:R-:W-:Y:S01]  /*56c0*/  LOP3.LUT P0, RZ, R3, 0xff, RZ, 0xc0, !PT ;  /* 0x000000ff03ff7812 */ /* 0x000fe2000780c0ff */
[----:B------:R-:W-:-:S12]  /*56d0*/  IMAD.MOV.U32 R99, RZ, RZ, R0 ;  /* 0x000000ffff637224 */ /* 0x000fd800078e0000 */
[----:B------:R-:W-:Y:S05]  /*56e0*/  @P0 BRA `(.L_x_166) ;  /* 0xffffffbc00500947 */ /* 0x000fea000383ffff */
[----:B------:R-:W-:Y:S05]  /*56f0*/  EXIT ;  /* 0x000000000000794d */ /* 0x000fea0003800000 */
.L_x_7:
        /* <DEDUP_REMOVED lines=26> */
.L_x_168:
[----:B------:R-:W0:Y:S01]  /*58a0*/  LDC.64 R28, c[0x0][0x640] ;  /* 0x00019000ff1c7b82 */ /* 0x000e220000000a00 */
[-CC-:B------:R-:W-:Y:S01]  /*58b0*/  SHF.R.U64 R22, R14, R6.reuse, R15.reuse ;  /* 0x000000060e167219 */ /* 0x180fe2000000120f */
[----:B------:R-:W-:Y:S01]  /*58c0*/  IMAD.MOV.U32 R30, RZ, RZ, 0x1 ;  /* 0x00000001ff1e7424 */ /* 0x000fe200078e00ff */
[----:B------:R-:W-:Y:S02]  /*58d0*/  SHF.R.U32.HI R6, RZ, R6, R15 ;  /* 0x00000006ff067219 */ /* 0x000fe4000001160f */
[----:B------:R-:W-:-:S03]  /*58e0*/  IADD3 R13, P0, RZ, -R22, RZ ;  /* 0x80000016ff0d7210 */ /* 0x000fc60007f1e0ff */
[----:B------:R-:W1:Y:S02]  /*58f0*/  LDC R12, c[0x0][0x618] ;  /* 0x00018600ff0c7b82 */ /* 0x000e640000000800 */
[----:B------:R-:W-:-:S04]  /*5900*/  IMAD.X R11, RZ, RZ, ~R6, P0 ;  /* 0x000000ffff0b7224 */ /* 0x000fc800000e0e06 */
[-C--:B------:R-:W-:Y:S02]  /*5910*/  IMAD R6, R11, R26.reuse, RZ ;  /* 0x0000001a0b067224 */ /* 0x080fe400078e02ff */
[----:B------:R-:W2:Y:S01]  /*5920*/  LDC R14, c[0x0][0x608] ;  /* 0x00018200ff0e7b82 */ /* 0x000ea20000000800 */
[----:B------:R-:W-:-:S04]  /*5930*/  IMAD.WIDE.U32 R10, R13, R26, R16 ;  /* 0x0000001a0d0a7225 */ /* 0x000fc800078e0010 */
[----:B------:R-:W-:-:S03]  /*5940*/  IMAD R13, R13, R27, R6 ;  /* 0x0000001b0d0d7224 */ /* 0x000fc600078e0206 */
[----:B------:R-:W3:Y:S01]  /*5950*/  LDC R25, c[0x0][0x658] ;  /* 0x00019600ff197b82 */ /* 0x000ee20000000800 */
[----:B------:R-:W-:Y:S01]  /*5960*/  IMAD.IADD R11, R11, 0x1, R13 ;  /* 0x000000010b0b7824 */ /* 0x000fe200078e020d */
[----:B0-----:R-:W-:-:S04]  /*5970*/  ISETP.NE.U32.AND P0, PT, R28, RZ, PT ;  /* 0x000000ff1c00720c */ /* 0x001fc80003f05070 */
[----:B------:R-:W-:Y:S02]  /*5980*/  ISETP.NE.AND.EX P0, PT, R29, RZ, PT, P0 ;  /* 0x000000ff1d00720c */ /* 0x000fe40003f05300 */
[----:B------:R-:W0:Y:S01]  /*5990*/  LDC R20, c[0x0][0x600] ;  /* 0x00018000ff147b82 */ /* 0x000e220000000800 */
[-CC-:B-1----:R-:W-:Y:S01]  /*59a0*/  SHF.R.U64 R8, R10, R12.reuse, R11.reuse ;  /* 0x0000000c0a087219 */ /* 0x182fe2000000120b */
[----:B------:R-:W-:Y:S01]  /*59b0*/  IMAD.MOV.U32 R10, RZ, RZ, -0x1 ;  /* 0xffffffffff0a7424 */ /* 0x000fe200078e00ff */
[----:B------:R-:W-:-:S05]  /*59c0*/  SHF.R.U32.HI R11, RZ, R12, R11 ;  /* 0x0000000cff0b7219 */ /* 0x000fca000001160b */
[----:B------:R-:W1:Y:S01]  /*59d0*/  LDC R26, c[0x0][0x648] ;  /* 0x00019200ff1a7b82 */ /* 0x000e620000000800 */
[-CC-:B--2---:R-:W-:Y:S02]  /*59e0*/  SHF.R.U64 R21, R8, R14.reuse, R11.reuse ;  /* 0x0000000e08157219 */ /* 0x184fe4000000120b */
[----:B------:R-:W-:-:S05]  /*59f0*/  SHF.R.U32.HI R6, RZ, R14, R11 ;  /* 0x0000000eff067219 */ /* 0x000fca000001160b */
[----:B------:R-:W2:Y:S01]  /*5a00*/  LDC R27, c[0x0][0x638] ;  /* 0x00018e00ff1b7b82 */ /* 0x000ea20000000800 */
[-C--:B---3--:R-:W-:Y:S02]  /*5a10*/  SHF.L.U32 R10, R10, R25.reuse, RZ ;  /* 0x000000190a0a7219 */ /* 0x088fe400000006ff */
[-CC-:B------:R-:W-:Y:S02]  /*5a20*/  SHF.R.U64 R23, R21, R25.reuse, R6.reuse ;  /* 0x0000001915177219 */ /* 0x180fe40000001206 */
[----:B------:R-:W-:Y:S02]  /*5a30*/  LOP3.LUT R32, RZ, R10, RZ, 0x33, !PT ;  /* 0x0000000aff207212 */ /* 0x000fe400078e33ff */
[----:B------:R-:W-:Y:S01]  /*5a40*/  SHF.R.U32.HI R11, RZ, R25, R6 ;  /* 0x00000019ff0b7219 */ /* 0x000fe20000011606 */
[----:B------:R-:W3:Y:S01]  /*5a50*/  LDC R31, c[0x0][0x610] ;  /* 0x00018400ff1f7b82 */ /* 0x000ee20000000800 */
[----:B------:R-:W-:Y:S01]  /*5a60*/  IMAD.MOV.U32 R10, RZ, RZ, R23 ;  /* 0x000000ffff0a7224 */ /* 0x000fe200078e0017 */
[----:B------:R-:W-:Y:S06]  /*5a70*/  @!P0 BRA `(.L_x_169) ;  /* 0x0000000000288947 */ /* 0x000fec0003800000 */
        /* <DEDUP_REMOVED lines=10> */
.L_x_169:
[----:B------:R-:W-:Y:S02]  /*5b20*/  ISETP.NE.AND P0, PT, R2, 0x1, PT ;  /* 0x000000010200780c */ /* 0x000fe40003f05270 */
[----:B-1----:R-:W-:Y:S01]  /*5b30*/  SHF.R.U64 R6, R10, R26, R11 ;  /* 0x0000001a0a067219 */ /* 0x002fe2000000120b */
[----:B0-----:R-:W-:Y:S01]  /*5b40*/  VIADD R11, R20, 0xffffffff ;  /* 0xffffffff140b7836 */ /* 0x001fe20000000000 */
[----:B------:R-:W-:Y:S02]  /*5b50*/  SHF.L.U32 R30, R30, R25, RZ ;  /* 0x000000191e1e7219 */ /* 0x000fe400000006ff */
[----:B------:R-:W-:Y:S01]  /*5b60*/  LOP3.LUT R5, R21, R32, RZ, 0xc0, !PT ;  /* 0x0000002015057212 */ /* 0x000fe200078ec0ff */
[----:B------:R-:W-:-:S04]  /*5b70*/  IMAD.MOV R10, RZ, RZ, -R6 ;  /* 0x000000ffff0a7224 */ /* 0x000fc800078e0a06 */
[----:B------:R-:W-:Y:S01]  /*5b80*/  IMAD R6, R30, R6, R5 ;  /* 0x000000061e067224 */ /* 0x000fe200078e0205 */
[----:B------:R-:W-:Y:S01]  /*5b90*/  LOP3.LUT R5, R8, R11, RZ, 0xc0, !PT ;  /* 0x0000000b08057212 */ /* 0x000fe200078ec0ff */
[----:B------:R-:W-:Y:S02]  /*5ba0*/  @P0 IMAD R7, R9, R24, R4 ;  /* 0x0000001809070224 */ /* 0x000fe400078e0204 */
[----:B--2---:R-:W-:Y:S02]  /*5bb0*/  IMAD R4, R10, R27, R23 ;  /* 0x0000001b0a047224 */ /* 0x004fe400078e0217 */
[----:B---3--:R-:W-:Y:S02]  /*5bc0*/  IMAD R7, R6, R31, R7 ;  /* 0x0000001f06077224 */ /* 0x008fe400078e0207 */
[----:B------:R-:W-:Y:S02]  /*5bd0*/  IMAD R4, R4, R20, R5 ;  /* 0x0000001404047224 */ /* 0x000fe400078e0205 */
[----:B------:R-:W-:-:S02]  /*5be0*/  IMAD.MOV.U32 R8, RZ, RZ, 0x1 ;  /* 0x00000001ff087424 */ /* 0x000fc400078e00ff */
[----:B------:R-:W-:Y:S01]  /*5bf0*/  IMAD.MOV.U32 R6, RZ, RZ, R22 ;  /* 0x000000ffff067224 */ /* 0x000fe200078e0016 */
[----:B------:R-:W-:Y:S02]  /*5c00*/  SEL R20, R4, R7, !P0 ;  /* 0x0000000704147207 */ /* 0x000fe40004000000 */
[----:B------:R-:W-:-:S07]  /*5c10*/  SEL R21, R7, R4, !P0 ;  /* 0x0000000407157207 */ /* 0x000fce0004000000 */
.L_x_167:
[----:B------:R-:W-:-:S08]  /*5c20*/  NOP ;  /* 0x0000000000007918 */ /* 0x000fd00000000000 */
[----:B------:R-:W0:-:S00]  /*5c30*/  USETMAXREG.DEALLOC.CTAPOOL 0x28 ;  /* 0x00000028000079c8 */ /* 0x000e0000080e0500 */
[----:B0-----:R-:W-:-:S13]  /*5c40*/  ISETP.NE.AND P0, PT, R3, RZ, PT ;  /* 0x000000ff0300720c */ /* 0x001fda0003f05270 */
[----:B------:R-:W-:Y:S05]  /*5c50*/  @P0 EXIT ;  /* 0x000000000000094d */ /* 0x000fea0003800000 */
[----:B------:R-:W-:Y:S01]  /*5c60*/  LOP3.LUT P0, RZ, R8, 0xff, RZ, 0xc0, !PT ;  /* 0x000000ff08ff7812 */ /* 0x000fe2000780c0ff */
[----:B------:R-:W-:Y:S02]  /*5c70*/  IMAD.MOV.U32 R3, RZ, RZ, 0x1 ;  /* 0x00000001ff037424 */ /* 0x000fe400078e00ff */
[----:B------:R-:W-:-:S10]  /*5c80*/  IMAD.MOV.U32 R8, RZ, RZ, RZ ;  /* 0x000000ffff087224 */ /* 0x000fd400078e00ff */
[----:B------:R-:W-:Y:S05]  /*5c90*/  @!P0 BRA `(.L_x_170) ;  /* 0x0000000c00308947 */ /* 0x000fea0003800000 */
[----:B------:R-:W0:Y:S01]  /*5ca0*/  LDC R3, c[0x0][0x28c] ;  /* 0x0000a300ff037b82 */ /* 0x000e220000000800 */
[----:B------:R-:W1:Y:S01]  /*5cb0*/  S2R R11, SR_CgaCtaId ;  /* 0x00000000000b7919 */ /* 0x000e620000008800 */
[----:B------:R-:W-:Y:S01]  /*5cc0*/  ULDC UR5, c[0x0][0x658] ;  /* 0x0001960000057ab9 */ /* 0x000fe20000000800 */
[----:B------:R-:W-:Y:S01]  /*5cd0*/  UMOV UR6, 0xffffffff ;  /* 0xffffffff00067882 */ /* 0x000fe20000000000 */
[----:B------:R-:W-:Y:S01]  /*5ce0*/  BSSY B0, `(.L_x_170) ;  /* 0x00000c7000007945 */ /* 0x000fe20003800000 */
[----:B------:R-:W-:Y:S01]  /*5cf0*/  USHF.L.U32 UR6, UR6, UR5, URZ ;  /* 0x0000000506067299 */ /* 0x000fe2000800063f */
[----:B------:R-:W-:Y:S01]  /*5d00*/  IMAD.MOV.U32 R10, RZ, RZ, 0x1 ;  /* 0x00000001ff0a7424 */ /* 0x000fe200078e00ff */
[----:B------:R-:W-:Y:S01]  /*5d10*/  LOP3.LUT R19, R18, 0x2, RZ, 0xfc, !PT ;  /* 0x0000000212137812 */ /* 0x000fe200078efcff */
[----:B------:R-:W-:Y:S01]  /*5d20*/  IMAD.MOV.U32 R8, RZ, RZ, RZ ;  /* 0x000000ffff087224 */ /* 0x000fe200078e00ff */
[----:B------:R-:W-:Y:S01]  /*5d30*/  ULDC UR4, c[0x0][0x600] ;  /* 0x0001800000047ab9 */ /* 0x000fe20000000800 */
[----:B------:R-:W-:Y:S01]  /*5d40*/  UMOV UR7, 0x1 ;  /* 0x0000000100077882 */ /* 0x000fe20000000000 */
[----:B------:R-:W-:-:S02]  /*5d50*/  UIADD3 UR15, UR4, -0x1, URZ ;  /* 0xffffffff040f7890 */ /* 0x000fc4000fffe03f */
[----:B------:R-:W-:Y:S02]  /*5d60*/  USHF.L.U32 UR17, UR7, UR5, URZ ;  /* 0x0000000507117299 */ /* 0x000fe4000800063f */
[----:B------:R-:W-:Y:S01]  /*5d70*/  ULOP3.LUT UR16, URZ, UR6, URZ, 0x33, !UPT ;  /* 0x000000063f107292 */ /* 0x000fe2000f8e333f */
[----:B------:R-:W-:Y:S01]  /*5d80*/  ULDC.64 UR20, c[0x0][0x198] ;  /* 0x0000660000147ab9 */ /* 0x000fe20000000a00 */
[----:B0-----:R-:W-:-:S05]  /*5d90*/  VIADD R3, R3, 0x1f ;  /* 0x0000001f03037836 */ /* 0x001fca0000000000 */
[----:B------:R-:W-:-:S04]  /*5da0*/  SHF.R.S32.HI R4, RZ, 0x1f, R3 ;  /* 0x0000001fff047819 */ /* 0x000fc80000011403 */
[----:B------:R-:W-:Y:S01]  /*5db0*/  LEA.HI R9, R4, R3, RZ, 0x5 ;  /* 0x0000000304097211 */ /* 0x000fe200078f28ff */
[C---:B-1----:R-:W-:Y:S02]  /*5dc0*/  IMAD.SHL.U32 R4, R11.reuse, 0x800, RZ ;  /* 0x000008000b047824 */ /* 0x042fe400078e00ff */
[----:B------:R-:W-:Y:S01]  /*5dd0*/  IMAD.SHL.U32 R11, R11, 0x40, RZ ;  /* 0x000000400b0b7824 */ /* 0x000fe200078e00ff */
[----:B------:R-:W-:Y:S01]  /*5de0*/  SHF.R.S32.HI R9, RZ, 0x5, R9 ;  /* 0x00000005ff097819 */ /* 0x000fe20000011409 */
[----:B------:R-:W-:Y:S01]  /*5df0*/  IMAD.MOV.U32 R3, RZ, RZ, 0x1 ;  /* 0x00000001ff037424 */ /* 0x000fe200078e00ff */
[----:B------:R-:W-:Y:S02]  /*5e00*/  LOP3.LUT R4, R4, 0x800, RZ, 0xc0, !PT ;  /* 0x0000080004047812 */ /* 0x000fe400078ec0ff */
[----:B------:R-:W-:Y:S01]  /*5e10*/  LOP3.LUT R11, R11, 0x40, RZ, 0xc0, !PT ;  /* 0x000000400b0b7812 */ /* 0x000fe200078ec0ff */
[----:B------:R-:W-:Y:S01]  /*5e20*/  VIADD R13, R9, 0x1 ;  /* 0x00000001090d7836 */ /* 0x000fe20000000000 */
[----:B------:R-:W-:-:S07]  /*5e30*/  LOP3.LUT R12, R4, 0x4100, RZ, 0xfc, !PT ;  /* 0x00004100040c7812 */ /* 0x000fce00078efcff */
.L_x_181:
[----:B------:R-:W-:-:S03]  /*5e40*/  UMOV UR4, 0xffffffff ;  /* 0xffffffff00047882 */ /* 0x000fc60000000000 */
[----:B------:R-:W-:Y:S05]  /*5e50*/  BRA.DIV UR4, `(.L_x_171) ;  /* 0x0000000e04a87947 */ /* 0x000fea000b800000 */
[----:B------:R-:W-:-:S13]  /*5e60*/  ELECT P6, URZ, PT ;  /* 0x00000000003f782f */ /* 0x000fda00038c0000 */
.L_x_192:
[----:B------:R-:W0:Y:S01]  /*5e70*/  LDC R4, c[0x0][0x28c] ;  /* 0x0000a300ff047b82 */ /* 0x000e220000000800 */
[----:B------:R-:W-:Y:S01]  /*5e80*/  BSSY B1, `(.L_x_172) ;  /* 0x0000038000017945 */ /* 0x000fe20003800000 */
[----:B0-----:R-:W-:-:S13]  /*5e90*/  ISETP.LT.OR P6, PT, R4, 0x1, !P6 ;  /* 0x000000010400780c */ /* 0x001fda00077c1670 */
[----:B------:R-:W-:Y:S05]  /*5ea0*/  @P6 BRA `(.L_x_173) ;  /* 0x0000000000d46947 */ /* 0x000fea0003800000 */
[----:B------:R-:W-:Y:S02]  /*5eb0*/  IMAD R20, R20, 0x80, R11 ;  /* 0x0000008014147824 */ /* 0x000fe400078e020b */
[----:B------:R-:W-:Y:S02]  /*5ec0*/  IMAD.SHL.U32 R21, R21, 0x80, RZ ;  /* 0x0000008015157824 */ /* 0x000fe400078e00ff */
[----:B------:R-:W-:Y:S02]  /*5ed0*/  IMAD.MOV.U32 R24, RZ, RZ, RZ ;  /* 0x000000ffff187224 */ /* 0x000fe400078e00ff */
[----:B------:R-:W-:Y:S02]  /*5ee0*/  IMAD.MOV.U32 R4, RZ, RZ, R13 ;  /* 0x000000ffff047224 */ /* 0x000fe400078e000d */
[----:B------:R-:W-:Y:S02]  /*5ef0*/  IMAD.MOV.U32 R5, RZ, RZ, R3 ;  /* 0x000000ffff057224 */ /* 0x000fe400078e0003 */
[----:B------:R-:W-:-:S07]  /*5f00*/  IMAD.MOV.U32 R7, RZ, RZ, R8 ;  /* 0x000000ffff077224 */ /* 0x000fce00078e0008 */
.L_x_176:
[----:B------:R-:W0:Y:S01]  /*5f10*/  S2R R15, SR_CgaCtaId ;  /* 0x00000000000f7919 */ /* 0x000e220000008800 */
[----:B------:R-:W-:Y:S02]  /*5f20*/  MOV R14, 0x400 ;  /* 0x00000400000e7802 */ /* 0x000fe40000000f00 */
[----:B------:R-:W-:Y:S02]  /*5f30*/  ISETP.NE.AND P1, PT, R0, RZ, PT ;  /* 0x000000ff0000720c */ /* 0x000fe40003f25270 */
[----:B0-----:R-:W-:Y:S02]  /*5f40*/  LEA R22, R15, R14, 0x18 ;  /* 0x0000000e0f167211 */ /* 0x001fe400078ec0ff */
[----:B------:R-:W-:-:S09]  /*5f50*/  SHF.L.U32 R14, R5, 0x1f, RZ ;  /* 0x0000001f050e7819 */ /* 0x000fd200000006ff */
[----:B------:R-:W0:Y:S01]  /*5f60*/  @!P1 LDC R15, c[0x0][0x500] ;  /* 0x00014000ff0f9b82 */ /* 0x000e220000000800 */
[----:B------:R-:W-:-:S04]  /*5f70*/  IMAD R23, R7, 0x8, R22 ;  /* 0x0000000807177824 */ /* 0x000fc800078e0216 */
[----:B------:R-:W1:Y:S02]  /*5f80*/  SYNCS.PHASECHK.TRANS64.TRYWAIT P0, [R23+URZ+0x20], R14 ;  /* 0x0000200e170075a7 */ /* 0x000e64000800017f */
[----:B-1----:R-:W-:Y:S05]  /*5f90*/  @!P0 BRA `(.L_x_174) ;  /* 0x0000000c00788947 */ /* 0x002fea0003800000 */
.L_x_193:
[----:B-1----:R-:W-:Y:S01]  /*5fa0*/  PRMT R14, R19, 0x9910, RZ ;  /* 0x00009910130e7816 */ /* 0x002fe200000000ff */
[----:B0-----:R0:W-:Y:S03]  /*5fb0*/  @!P1 SYNCS.ARRIVE.TRANS64 RZ, [R23+URZ], R15 ;  /* 0x0000000f17ff99a7 */ /* 0x0011e6000800003f */
[----:B------:R-:W-:-:S13]  /*5fc0*/  ISETP.NE.AND P0, PT, R14, 0x2, PT ;  /* 0x000000020e00780c */ /* 0x000fda0003f05270 */
[----:B0-----:R-:W-:Y:S05]  /*5fd0*/  @P0 BRA `(.L_x_175) ;  /* 0x0000000000040947 */ /* 0x001fea0003800000 */
[----:B------:R-:W-:Y:S01]  /*5fe0*/  BPT.TRAP 0x1 ;  /* 0x000000040000795c */ /* 0x000fe20000300000 */
.L_x_175:
[----:B------:R-:W-:Y:S01]  /*5ff0*/  R2UR UR13, R22 ;  /* 0x00000000160d72ca */ /* 0x000fe200000e0000 */
[----:B------:R-:W-:Y:S01]  /*6000*/  IMAD R22, R7, 0x1000, R22 ;  /* 0x0000100007167824 */ /* 0x000fe200078e0216 */
[----:B------:R-:W-:Y:S01]  /*6010*/  R2UR UR9, R23 ;  /* 0x00000000170972ca */ /* 0x000fe200000e0000 */
[C---:B------:R-:W-:Y:S01]  /*6020*/  IMAD R14, R7.reuse, 0x1000, R12 ;  /* 0x00001000070e7824 */ /* 0x040fe200078e020c */
[----:B------:R-:W-:Y:S01]  /*6030*/  UIADD3 UR4, UP0, UR20, 0xf0, URZ ;  /* 0x000000f014047890 */ /* 0x000fe2000ff1e03f */
[----:B------:R-:W-:Y:S01]  /*6040*/  VIADD R4, R4, 0xffffffff ;  /* 0xffffffff04047836 */ /* 0x000fe20000000000 */
[----:B------:R-:W-:Y:S01]  /*6050*/  R2UR UR5, R22 ;  /* 0x00000000160572ca */ /* 0x000fe200000e0000 */
[----:B------:R-:W-:Y:S01]  /*6060*/  UIADD3 UR22, UP1, UR20, 0x1f0, URZ ;  /* 0x000001f014167890 */ /* 0x000fe2000ff3e03f */
[----:B------:R-:W-:Y:S01]  /*6070*/  R2UR UR8, R14 ;  /* 0x000000000e0872ca */ /* 0x000fe200000e0000 */
[----:B------:R-:W-:Y:S01]  /*6080*/  VIADD R7, R7, 0x1 ;  /* 0x0000000107077836 */ /* 0x000fe20000000000 */
[----:B------:R-:W-:Y:S01]  /*6090*/  R2UR UR11, R21 ;  /* 0x00000000150b72ca */ /* 0x000fe200000e0000 */
[----:B------:R-:W-:Y:S01]  /*60a0*/  UIADD3.X UR23, URZ, UR21, URZ, UP1, !UPT ;  /* 0x000000153f177290 */ /* 0x000fe20008ffe43f */
[----:B------:R-:W-:Y:S01]  /*60b0*/  R2UR UR10, R24 ;  /* 0x00000000180a72ca */ /* 0x000fe200000e0000 */
[----:B------:R-:W-:Y:S01]  /*60c0*/  UMOV UR6, 0x0 ;  /* 0x0000000000067882 */ /* 0x000fe20000000000 */
[----:B------:R-:W-:Y:S01]  /*60d0*/  R2UR UR12, R6 ;  /* 0x00000000060c72ca */ /* 0x000fe200000e0000 */
[----:B------:R-:W-:Y:S01]  /*60e0*/  UMOV UR7, 0x10000000 ;  /* 0x1000000000077882 */ /* 0x000fe20000000000 */
[----:B------:R-:W-:Y:S01]  /*60f0*/  R2UR UR18, R20 ;  /* 0x00000000141272ca */ /* 0x000fe200000e0000 */
[----:B------:R-:W-:Y:S01]  /*6100*/  UMOV UR19, 0x30000 ;  /* 0x0003000000137882 */ /* 0x000fe20000000000 */
[----:B------:R-:W-:Y:S01]  /*6110*/  ISETP.GT.AND P1, PT, R4, 0x1, PT ;  /* 0x000000010400780c */ /* 0x000fe20003f24270 */
[----:B------:R-:W-:Y:S01]  /*6120*/  UIADD3 UR14, UR5, 0x100, URZ ;  /* 0x00000100050e7890 */ /* 0x000fe2000fffe03f */
[----:B------:R-:W-:Y:S01]  /*6130*/  ISETP.NE.AND P0, PT, R7, 0x4, PT ;  /* 0x000000040700780c */ /* 0x000fe20003f05270 */
[----:B------:R-:W-:Y:S01]  /*6140*/  UIADD3.X UR5, URZ, UR21, URZ, UP0, !UPT ;  /* 0x000000153f057290 */ /* 0x000fe200087fe43f */
[----:B------:R-:W-:Y:S01]  /*6150*/  VIADD R24, R24, 0x20 ;  /* 0x0000002018187836 */ /* 0x000fe20000000000 */
[----:B------:R-:W-:Y:S01]  /*6160*/  UIADD3 UR13, UR13, UR8, URZ ;  /* 0x000000080d0d7290 */ /* 0x000fe2000fffe03f */
[----:B------:R-:W-:-:S02]  /*6170*/  SEL R14, RZ, 0x1, P0 ;  /* 0x00000001ff0e7807 */ /* 0x000fc40000000000 */
[----:B------:R-:W-:Y:S01]  /*6180*/  UMOV UR8, UR14 ;  /* 0x0000000e00087c82 */ /* 0x000fe20008000000 */
[----:B------:R-:W-:Y:S02]  /*6190*/  SEL R7, R7, RZ, P0 ;  /* 0x000000ff07077207 */ /* 0x000fe40000000000 */
[----:B------:R-:W-:Y:S01]  /*61a0*/  LOP3.LUT R5, R5, R14, RZ, 0x3c, !PT ;  /* 0x0000000e05057212 */ /* 0x000fe200078e3cff */
[----:B------:R0:W-:Y:S02]  /*61b0*/  UTMALDG.3D [UR8], [UR4], desc[UR6] ;  /* 0x00000608040075b4 */ /* 0x0001e40008011000 */
[----:B0-----:R-:W-:Y:S01]  /*61c0*/  UMOV UR11, UR18 ;  /* 0x00000012000b7c82 */ /* 0x001fe20008000000 */
[----:B------:R-:W-:Y:S02]  /*61d0*/  UMOV UR8, UR13 ;  /* 0x0000000d00087c82 */ /* 0x000fe40008000000 */
[----:B------:R0:W-:Y:S02]  /*61e0*/  UTMALDG.3D.MULTICAST [UR8], [UR22], UR19, desc[UR6] ;  /* 0x00000608160073b4 */ /* 0x0001e40008011813 */
[----:B0-----:R-:W-:Y:S05]  /*61f0*/  @P1 BRA `(.L_x_176) ;  /* 0xfffffffc00441947 */ /* 0x001fea000383ffff */
.L_x_173:
[----:B------:R-:W-:Y:S05]  /*6200*/  BSYNC B1 ;  /* 0x0000000000017941 */ /* 0x000fea0003800000 */
.L_x_172:
[----:B------:R-:W-:Y:S01]  /*6210*/  LOP3.LUT P1, RZ, R10, 0xff, RZ, 0xc0, !PT ;  /* 0x000000ff0aff7812 */ /* 0x000fe2000782c0ff */
[----:B------:R-:W-:Y:S01]  /*6220*/  IMAD.IADD R8, R9, 0x1, R8 ;  /* 0x0000000109087824 */ /* 0x000fe200078e0208 */
[----:B------:R-:W-:Y:S01]  /*6230*/  IADD3 R16, P2, R16, UR36, RZ ;  /* 0x0000002410107c10 */ /* 0x000fe2000ff5e0ff */
[----:B------:R-:W-:Y:S01]  /*6240*/  ULDC.64 UR4, c[0x0][0x650] ;  /* 0x0001940000047ab9 */ /* 0x000fe20000000a00 */
[----:B------:R-:W-:Y:S01]  /*6250*/  BSSY B1, `(.L_x_177) ;  /* 0x000006d000017945 */ /* 0x000fe20003800000 */
[----:B------:R-:W-:Y:S01]  /*6260*/  IMAD.MOV.U32 R21, RZ, RZ, -0x1 ;  /* 0xffffffffff157424 */ /* 0x000fe200078e00ff */
[----:B------:R-:W-:Y:S01]  /*6270*/  SHF.R.U32.HI R4, RZ, 0x2, R8 ;  /* 0x00000002ff047819 */ /* 0x000fe20000011608 */
[----:B------:R-:W-:Y:S01]  /*6280*/  IMAD.MOV.U32 R20, RZ, RZ, -0x1 ;  /* 0xffffffffff147424 */ /* 0x000fe200078e00ff */
[----:B------:R-:W-:Y:S02]  /*6290*/  ISETP.GT.U32.AND P0, PT, R8, 0x3, PT ;  /* 0x000000030800780c */ /* 0x000fe40003f04070 */
[----:B------:R-:W-:-:S02]  /*62a0*/  LOP3.LUT R4, R4, 0x1, RZ, 0xc0, !PT ;  /* 0x0000000104047812 */ /* 0x000fc400078ec0ff */
[----:B------:R-:W-:Y:S01]  /*62b0*/  ISETP.LT.U32.AND P0, PT, R9, 0x4, P0 ;  /* 0x000000040900780c */ /* 0x000fe20000701070 */
[----:B------:R-:W0:Y:S01]  /*62c0*/  @P1 S2R R6, SR_CgaCtaId ;  /* 0x0000000000061919 */ /* 0x000e220000008800 */
[----:B------:R-:W-:Y:S02]  /*62d0*/  @P1 MOV R5, 0x400 ;  /* 0x0000040000051802 */ /* 0x000fe40000000f00 */
[----:B------:R-:W-:Y:S02]  /*62e0*/  IADD3.X R17, R17, UR42, RZ, P2, !PT ;  /* 0x0000002a11117c10 */ /* 0x000fe400097fe4ff */
[----:B------:R-:W-:Y:S02]  /*62f0*/  ISETP.GE.U32.AND P2, PT, R16, UR4, PT ;  /* 0x0000000410007c0c */ /* 0x000fe4000bf46070 */
[----:B------:R-:W-:Y:S02]  /*6300*/  LOP3.LUT R8, R8, 0x3, RZ, 0xc0, !PT ;  /* 0x0000000308087812 */ /* 0x000fe400078ec0ff */
[----:B------:R-:W-:-:S02]  /*6310*/  PRMT R10, RZ, 0x7610, R10 ;  /* 0x00007610ff0a7816 */ /* 0x000fc4000000000a */
[----:B0-----:R-:W-:Y:S01]  /*6320*/  @P1 LEA R5, R6, R5, 0x18 ;  /* 0x0000000506051211 */ /* 0x001fe200078ec0ff */
[----:B------:R-:W-:-:S03]  /*6330*/  IMAD.MOV.U32 R6, RZ, RZ, -0x1 ;  /* 0xffffffffff067424 */ /* 0x000fc600078e00ff */
[----:B------:R0:W-:Y:S01]  /*6340*/  @P1 SYNCS.ARRIVE.TRANS64.A1T0 RZ, [R5+URZ+0x58], RZ ;  /* 0x000058ff05ff19a7 */ /* 0x0001e2000810003f */
[----:B------:R-:W-:Y:S02]  /*6350*/  ISETP.NE.U32.AND P1, PT, R4, 0x1, PT ;  /* 0x000000010400780c */ /* 0x000fe40003f25070 */
[----:B------:R-:W-:Y:S02]  /*6360*/  SEL R4, RZ, 0x1, !P0 ;  /* 0x00000001ff047807 */ /* 0x000fe40004000000 */
[----:B------:R-:W-:Y:S02]  /*6370*/  ISETP.GE.U32.AND.EX P0, PT, R17, UR5, PT, P2 ;  /* 0x0000000511007c0c */ /* 0x000fe4000bf06120 */
[----:B------:R-:W-:-:S04]  /*6380*/  ISETP.GT.U32.AND P1, PT, R9, 0x3, !P1 ;  /* 0x000000030900780c */ /* 0x000fc80004f24070 */
[----:B0-----:R-:W-:-:S04]  /*6390*/  SEL R5, RZ, 0x1, !P1 ;  /* 0x00000001ff057807 */ /* 0x001fc80004800000 */
[--C-:B------:R-:W-:Y:S02]  /*63a0*/  LOP3.LUT R3, R5, R3, R4.reuse, 0x96, !PT ;  /* 0x0000000305037212 */ /* 0x100fe400078e9604 */
[----:B------:R-:W-:Y:S01]  /*63b0*/  PRMT R4, RZ, 0x7610, R4 ;  /* 0x00007610ff047816 */ /* 0x000fe20000000004 */
[----:B------:R-:W-:Y:S06]  /*63c0*/  @P0 BRA `(.L_x_178) ;  /* 0x0000000400540947 */ /* 0x000fec0003800000 */
[----:B------:R-:W0:Y:S01]  /*63d0*/  S2R R15, SR_CTAID.X ;  /* 0x00000000000f7919 */ /* 0x000e220000002500 */
[----:B------:R-:W-:Y:S01]  /*63e0*/  ULDC.64 UR4, c[0x0][0x628] ;  /* 0x00018a0000047ab9 */ /* 0x000fe20000000a00 */
[----:B------:R-:W-:Y:S01]  /*63f0*/  ULDC UR7, c[0x0][0x630] ;  /* 0x00018c0000077ab9 */ /* 0x000fe20000000800 */
[----:B------:R-:W-:Y:S01]  /*6400*/  ISETP.NE.U32.AND P0, PT, RZ, UR4, PT ;  /* 0x00000004ff007c0c */ /* 0x000fe2000bf05070 */
[----:B------:R-:W1:Y:S01]  /*6410*/  S2R R20, SR_CTAID.Y ;  /* 0x0000000000147919 */ /* 0x000e620000002600 */
[----:B------:R-:W-:Y:S01]  /*6420*/  ULDC UR8, c[0x0][0x150] ;  /* 0x0000540000087ab9 */ /* 0x000fe20000000800 */
[----:B------:R-:W-:Y:S01]  /*6430*/  IMAD.MOV.U32 R4, RZ, RZ, R16 ;  /* 0x000000ffff047224 */ /* 0x000fe200078e0010 */
[----:B------:R-:W-:Y:S01]  /*6440*/  ISETP.NE.AND.EX P0, PT, RZ, UR5, PT, P0 ;  /* 0x00000005ff007c0c */ /* 0x000fe2000bf05300 */
[----:B------:R-:W-:Y:S01]  /*6450*/  IMAD.MOV.U32 R5, RZ, RZ, R17 ;  /* 0x000000ffff057224 */ /* 0x000fe200078e0011 */
[----:B0-----:R-:W-:-:S11]  /*6460*/  I2FP.F32.U32 R22, R15 ;  /* 0x0000000f00167245 */ /* 0x001fd60000201000 */
[----:B------:R-:W-:Y:S05]  /*6470*/  @!P0 BRA `(.L_x_179) ;  /* 0x0000000000288947 */ /* 0x000fea0003800000 */
[----:B------:R-:W-:Y:S02]  /*6480*/  ULDC UR6, c[0x0][0x634] ;  /* 0x00018d0000067ab9 */ /* 0x000fe40000000800 */
[----:B------:R-:W-:-:S05]  /*6490*/  IADD3 R5, P0, R16, UR6, RZ ;  /* 0x0000000610057c10 */ /* 0x000fca000ff1e0ff */
[----:B------:R-:W-:-:S04]  /*64a0*/  IMAD.X R21, RZ, RZ, R17, P0 ;  /* 0x000000ffff157224 */ /* 0x000fc800000e0611 */
[----:B------:R-:W-:-:S04]  /*64b0*/  IMAD.WIDE.U32 R6, R21, UR4, RZ ;  /* 0x0000000415067c25 */ /* 0x000fc8000f8e00ff */
[----:B------:R-:W-:-:S04]  /*64c0*/  IMAD.WIDE.U32 R6, P0, R5, UR5, R6 ;  /* 0x0000000505067c25 */ /* 0x000fc8000f800006 */
[----:B------:R-:W-:-:S04]  /*64d0*/  IMAD.WIDE.U32 R4, R5, UR4, RZ ;  /* 0x0000000405047c25 */ /* 0x000fc8000f8e00ff */
[----:B------:R-:W-:Y:S01]  /*64e0*/  IMAD.MOV.U32 R4, RZ, RZ, R7 ;  /* 0x000000ffff047224 */ /* 0x000fe200078e0007 */
[----:B------:R-:W-:Y:S01]  /*64f0*/  IADD3 RZ, P1, R5, R6, RZ ;  /* 0x0000000605ff7210 */ /* 0x000fe20007f3e0ff */
[----:B------:R-:W-:-:S04]  /*6500*/  IMAD.X R5, RZ, RZ, RZ, P0 ;  /* 0x000000ffff057224 */ /* 0x000fc800000e06ff */
[----:B------:R-:W-:-:S08]  /*6510*/  IMAD.WIDE.U32.X R4, R21, UR5, R4, P1 ;  /* 0x0000000515047c25 */ /* 0x000fd000088e0404 */
.L_x_179:
[--C-:B------:R-:W-:Y:S01]  /*6520*/  SHF.R.U64 R14, R4, UR7, R5.reuse ;  /* 0x00000007040e7c19 */ /* 0x100fe20008001205 */
[----:B------:R-:W-:Y:S01]  /*6530*/  FMUL R22, R22, UR8 ;  /* 0x0000000816167c20 */ /* 0x000fe20008400000 */
[----:B------:R-:W-:Y:S01]  /*6540*/  SHF.R.U32.HI R4, RZ, UR7, R5 ;  /* 0x00000007ff047c19 */ /* 0x000fe20008011605 */
[----:B------:R-:W0:Y:S01]  /*6550*/  LDC R6, c[0x0][0x144] ;  /* 0x00005100ff067b82 */ /* 0x000e220000000800 */
[----:B------:R-:W-:Y:S01]  /*6560*/  IADD3 R5, P0, RZ, -R14, RZ ;  /* 0x8000000eff057210 */ /* 0x000fe20007f1e0ff */
[----:B------:R-:W-:Y:S01]  /*6570*/  ULDC UR6, c[0x0][0x154] ;  /* 0x0000550000067ab9 */ /* 0x000fe20000000800 */
[----:B-1----:R-:W-:Y:S01]  /*6580*/  I2FP.F32.U32 R7, R20 ;  /* 0x0000001400077245 */ /* 0x002fe20000201000 */
[----:B------:R-:W1:Y:S01]  /*6590*/  F2I.U32.TRUNC.NTZ R22, R22 ;  /* 0x0000001600167305 */ /* 0x000e62000020f000 */
[----:B------:R-:W-:Y:S01]  /*65a0*/  ULDC.64 UR4, c[0x0][0x620] ;  /* 0x0001880000047ab9 */ /* 0x000fe20000000a00 */
[----:B------:R-:W-:Y:S01]  /*65b0*/  IMAD.X R4, RZ, RZ, ~R4, P0 ;  /* 0x000000ffff047224 */ /* 0x000fe200000e0e04 */
[----:B------:R-:W-:Y:S01]  /*65c0*/  ISETP.NE.AND P2, PT, R2, 0x1, PT ;  /* 0x000000010200780c */ /* 0x000fe20003f45270 */
[----:B------:R-:W-:Y:S01]  /*65d0*/  FMUL R23, R7, UR6 ;  /* 0x0000000607177c20 */ /* 0x000fe20008400000 */
[----:B------:R-:W2:Y:S01]  /*65e0*/  LDC R25, c[0x0][0x148] ;  /* 0x00005200ff197b82 */ /* 0x000ea20000000800 */
[----:B------:R-:W-:Y:S01]  /*65f0*/  IMAD R4, R4, UR4, RZ ;  /* 0x0000000404047c24 */ /* 0x000fe2000f8e02ff */
[----:B------:R-:W-:-:S02]  /*6600*/  ULDC.64 UR6, c[0x0][0x640] ;  /* 0x0001900000067ab9 */ /* 0x000fc40000000a00 */
[----:B------:R-:W-:Y:S01]  /*6610*/  ISETP.NE.U32.AND P0, PT, RZ, UR6, PT ;  /* 0x00000006ff007c0c */ /* 0x000fe2000bf05070 */
[----:B------:R-:W3:Y:S01]  /*6620*/  F2I.U32.TRUNC.NTZ R23, R23 ;  /* 0x0000001700177305 */ /* 0x000ee2000020f000 */
[C---:B------:R-:W-:Y:S02]  /*6630*/  IMAD R7, R5.reuse, UR5, R4 ;  /* 0x0000000505077c24 */ /* 0x040fe4000f8e0204 */
[----:B------:R-:W-:Y:S01]  /*6640*/  IMAD.WIDE.U32 R4, R5, UR4, R16 ;  /* 0x0000000405047c25 */ /* 0x000fe2000f8e0010 */
[----:B------:R-:W-:Y:S01]  /*6650*/  ULDC UR4, c[0x0][0x618] ;  /* 0x0001860000047ab9 */ /* 0x000fe20000000800 */
[----:B------:R-:W-:Y:S02]  /*6660*/  ISETP.NE.AND.EX P0, PT, RZ, UR7, PT, P0 ;  /* 0x00000007ff007c0c */ /* 0x000fe4000bf05300 */
[----:B------:R-:W-:Y:S02]  /*6670*/  IMAD.IADD R5, R5, 0x1, R7 ;  /* 0x0000000105057824 */ /* 0x000fe400078e0207 */
[----:B-1----:R-:W-:-:S03]  /*6680*/  IMAD.MOV R22, RZ, RZ, -R22 ;  /* 0x000000ffff167224 */ /* 0x002fc600078e0a16 */
[----:B------:R-:W-:Y:S01]  /*6690*/  SHF.R.U64 R21, R4, UR4, R5 ;  /* 0x0000000404157c19 */ /* 0x000fe20008001205 */
[----:B0-----:R-:W-:Y:S01]  /*66a0*/  IMAD R15, R6, R22, R15 ;  /* 0x00000016060f7224 */ /* 0x001fe200078e020f */
[----:B------:R-:W-:Y:S01]  /*66b0*/  SHF.R.U32.HI R4, RZ, UR4, R5 ;  /* 0x00000004ff047c19 */ /* 0x000fe20008011605 */
[----:B------:R-:W-:Y:S01]  /*66c0*/  ULDC UR4, c[0x0][0x608] ;  /* 0x0001820000047ab9 */ /* 0x000fe20000000800 */
[----:B---3--:R-:W-:Y:S02]  /*66d0*/  IMAD.MOV R6, RZ, RZ, -R23 ;  /* 0x000000ffff067224 */ /* 0x008fe400078e0a17 */
[--C-:B------:R-:W-:Y:S02]  /*66e0*/  SHF.R.U64 R22, R21, UR4, R4.reuse ;  /* 0x0000000415167c19 */ /* 0x100fe40008001204 */
[----:B------:R-:W-:Y:S01]  /*66f0*/  SHF.R.U32.HI R5, RZ, UR4, R4 ;  /* 0x00000004ff057c19 */ /* 0x000fe20008011604 */
[----:B------:R-:W-:Y:S01]  /*6700*/  ULDC UR4, c[0x0][0x658] ;  /* 0x0001960000047ab9 */ /* 0x000fe20000000800 */
[----:B--2---:R-:W-:-:S02]  /*6710*/  @P2 IMAD R15, R25, R6, R20 ;  /* 0x00000006190f2224 */ /* 0x004fc400078e0214 */
[--C-:B------:R-:W-:Y:S02]  /*6720*/  SHF.R.U64 R20, R22, UR4, R5.reuse ;  /* 0x0000000416147c19 */ /* 0x100fe40008001205 */
[----:B------:R-:W-:-:S03]  /*6730*/  SHF.R.U32.HI R23, RZ, UR4, R5 ;  /* 0x00000004ff177c19 */ /* 0x000fc60008011605 */
[----:B------:R-:W-:Y:S02]  /*6740*/  IMAD.MOV.U32 R6, RZ, RZ, R20 ;  /* 0x000000ffff067224 */ /* 0x000fe400078e0014 */
[----:B------:R-:W-:Y:S01]  /*6750*/  IMAD.MOV.U32 R5, RZ, RZ, R23 ;  /* 0x000000ffff057224 */ /* 0x000fe200078e0017 */
[----:B------:R-:W-:Y:S06]  /*6760*/  @!P0 BRA `(.L_x_180) ;  /* 0x00000000002c8947 */ /* 0x000fec0003800000 */
        /* <DEDUP_REMOVED lines=9> */
[----:B------:R-:W-:-:S04]  /*6800*/  IMAD.WIDE.U32.X R4, R23, UR7, R4, P1 ;  /* 0x0000000717047c25 */ /* 0x000fc800088e0404 */
[----:B------:R-:W-:-:S07]  /*6810*/  IMAD.MOV.U32 R6, RZ, RZ, R4 ;  /* 0x000000ffff067224 */ /* 0x000fce00078e0004 */
.L_x_180:
[----:B------:R-:W-:Y:S01]  /*6820*/  ULDC UR4, c[0x0][0x648] ;  /* 0x0001920000047ab9 */ /* 0x000fe20000000800 */
[----:B------:R-:W-:Y:S01]  /*6830*/  LOP3.LUT R4, R22, UR16, RZ, 0xc0, !PT ;  /* 0x0000001016047c12 */ /* 0x000fe2000f8ec0ff */
[----:B------:R-:W-:Y:S01]  /*6840*/  ULDC UR5, c[0x0][0x610] ;  /* 0x0001840000057ab9 */ /* 0x000fe20000000800 */
[----:B------:R-:W-:Y:S01]  /*6850*/  SHF.R.U64 R5, R6, UR4, R5 ;  /* 0x0000000406057c19 */ /* 0x000fe20008001205 */
[----:B------:R-:W-:Y:S01]  /*6860*/  ULDC UR4, c[0x0][0x638] ;  /* 0x00018e0000047ab9 */ /* 0x000fe20000000800 */
[----:B------:R-:W-:-:S03]  /*6870*/  LOP3.LUT R21, R21, UR15, RZ, 0xc0, !PT ;  /* 0x0000000f15157c12 */ /* 0x000fc6000f8ec0ff */
[----:B------:R-:W-:Y:S02]  /*6880*/  IMAD.MOV R7, RZ, RZ, -R5 ;  /* 0x000000ffff077224 */ /* 0x000fe400078e0a05 */
[----:B------:R-:W-:Y:S02]  /*6890*/  IMAD R4, R5, UR17, R4 ;  /* 0x0000001105047c24 */ /* 0x000fe4000f8e0204 */
[----:B------:R-:W-:Y:S01]  /*68a0*/  IMAD R20, R7, UR4, R20 ;  /* 0x0000000407147c24 */ /* 0x000fe2000f8e0214 */
[----:B------:R-:W-:Y:S01]  /*68b0*/  ULDC UR4, c[0x0][0x600] ;  /* 0x0001800000047ab9 */ /* 0x000fe20000000800 */
[----:B------:R-:W-:Y:S02]  /*68c0*/  IMAD R15, R4, UR5, R15 ;  /* 0x00000005040f7c24 */ /* 0x000fe4000f8e020f */
[----:B------:R-:W-:Y:S02]  /*68d0*/  IMAD R6, R20, UR4, R21 ;  /* 0x0000000414067c24 */ /* 0x000fe4000f8e0215 */
[----:B------:R-:W-:-:S03]  /*68e0*/  IMAD.MOV.U32 R4, RZ, RZ, 0x1 ;  /* 0x00000001ff047424 */ /* 0x000fc600078e00ff */
[----:B------:R-:W-:Y:S02]  /*68f0*/  SEL R20, R6, R15, !P2 ;  /* 0x0000000f06147207 */ /* 0x000fe40005000000 */
[----:B------:R-:W-:Y:S01]  /*6900*/  SEL R21, R15, R6, !P2 ;  /* 0x000000060f157207 */ /* 0x000fe20005000000 */
[----:B------:R-:W-:-:S07]  /*6910*/  IMAD.MOV.U32 R6, RZ, RZ, R14 ;  /* 0x000000ffff067224 */ /* 0x000fce00078e000e */
.L_x_178:
[----:B------:R-:W-:Y:S05]  /*6920*/  BSYNC B1 ;  /* 0x0000000000017941 */ /* 0x000fea0003800000 */
.L_x_177:
[----:B------:R-:W-:-:S13]  /*6930*/  LOP3.LUT P0, RZ, R4, 0xff, RZ, 0xc0, !PT ;  /* 0x000000ff04ff7812 */ /* 0x000fda000780c0ff */
[----:B------:R-:W-:Y:S05]  /*6940*/  @P0 BRA `(.L_x_181) ;  /* 0xfffffff4003c0947 */ /* 0x000fea000383ffff */
[----:B------:R-:W-:Y:S05]  /*6950*/  BSYNC B0 ;  /* 0x0000000000007941 */ /* 0x000fea0003800000 */
.L_x_170:
[----:B------:R-:W-:-:S03]  /*6960*/  UMOV UR4, 0xffffffff ;  /* 0xffffffff00047882 */ /* 0x000fc60000000000 */
[----:B------:R-:W-:Y:S05]  /*6970*/  BRA.DIV UR4, `(.L_x_182) ;  /* 0x0000000604147947 */ /* 0x000fea000b800000 */
[----:B------:R-:W-:-:S13]  /*6980*/  ELECT P6, URZ, PT ;  /* 0x00000000003f782f */ /* 0x000fda00038c0000 */
.L_x_196:
[----:B------:R-:W-:Y:S04]  /*6990*/  BSSY B0, `(.L_x_183) ;  /* 0x000002b000007945 */ /* 0x000fe80003800000 */
[----:B------:R-:W-:Y:S05]  /*69a0*/  @!P6 BRA `(.L_x_184) ;  /* 0x0000000000a4e947 */ /* 0x000fea0003800000 */
[----:B------:R-:W-:-:S04]  /*69b0*/  LOP3.LUT R18, R18, 0x2, RZ, 0xfc, !PT ;  /* 0x0000000212127812 */ /* 0x000fc800078efcff */
[----:B------:R-:W-:-:S13]  /*69c0*/  ISETP.NE.AND P0, PT, R18, 0x3, PT ;  /* 0x000000031200780c */ /* 0x000fda0003f05270 */
[----:B------:R-:W-:Y:S05]  /*69d0*/  @!P0 BRA `(.L_x_185) ;  /* 0x0000000000048947 */ /* 0x000fea0003800000 */
[----:B------:R-:W-:Y:S01]  /*69e0*/  BPT.TRAP 0x1 ;  /* 0x000000040000795c */ /* 0x000fe20000300000 */
.L_x_185:
[----:B------:R-:W0:Y:S01]  /*69f0*/  S2R R5, SR_CgaCtaId ;  /* 0x0000000000057919 */ /* 0x000e220000008800 */
[----:B------:R-:W-:Y:S02]  /*6a00*/  MOV R0, 0x400 ;  /* 0x0000040000007802 */ /* 0x000fe40000000f00 */
[----:B------:R-:W-:Y:S02]  /*6a10*/  SHF.L.U32 R2, R3, 0x1f, RZ ;  /* 0x0000001f03027819 */ /* 0x000fe400000006ff */
[----:B0-----:R-:W-:-:S05]  /*6a20*/  LEA R5, R5, R0, 0x18 ;  /* 0x0000000005057211 */ /* 0x001fca00078ec0ff */
[----:B------:R-:W-:-:S04]  /*6a30*/  VIADD R5, R5, 0x20 ;  /* 0x0000002005057836 */ /* 0x000fc80000000000 */
[C---:B------:R-:W-:Y:S02]  /*6a40*/  IMAD R7, R8.reuse, 0x8, R5 ;  /* 0x0000000808077824 */ /* 0x040fe400078e0205 */
[----:B------:R-:W-:Y:S02]  /*6a50*/  VIADD R8, R8, 0x1 ;  /* 0x0000000108087836 */ /* 0x000fe40000000000 */
[----:B------:R-:W0:Y:S03]  /*6a60*/  SYNCS.PHASECHK.TRANS64.TRYWAIT P0, [R7+URZ], R2 ;  /* 0x00000002070075a7 */ /* 0x000e26000800017f */
[----:B------:R-:W-:-:S04]  /*6a70*/  ISETP.NE.AND P1, PT, R8, 0x4, PT ;  /* 0x000000040800780c */ /* 0x000fc80003f25270 */
[----:B------:R-:W-:Y:S02]  /*6a80*/  SEL R0, RZ, 0x1, P1 ;  /* 0x00000001ff007807 */ /* 0x000fe40000800000 */
[----:B------:R-:W-:Y:S02]  /*6a90*/  SEL R8, R8, RZ, P1 ;  /* 0x000000ff08087207 */ /* 0x000fe40000800000 */
[----:B------:R-:W-:-:S03]  /*6aa0*/  LOP3.LUT R9, R3, R0, RZ, 0x3c, !PT ;  /* 0x0000000003097212 */ /* 0x000fc600078e3cff */
[----:B------:R-:W-:Y:S01]  /*6ab0*/  IMAD R6, R8, 0x8, R5 ;  /* 0x0000000808067824 */ /* 0x000fe200078e0205 */
[----:B------:R-:W-:Y:S01]  /*6ac0*/  SHF.L.U32 R3, R9, 0x1f, RZ ;  /* 0x0000001f09037819 */ /* 0x000fe200000006ff */
[----:B0-----:R-:W-:Y:S06]  /*6ad0*/  @!P0 BRA `(.L_x_186) ;  /* 0x0000000000dc8947 */ /* 0x001fec0003800000 */
.L_x_197:
[----:B------:R-:W1:Y:S01]  /*6ae0*/  SYNCS.PHASECHK.TRANS64.TRYWAIT P0, [R6+URZ], R3 ;  /* 0x00000003060075a7 */ /* 0x000e62000800017f */
[----:B------:R-:W-:-:S05]  /*6af0*/  VIADD R0, R8, 0x1 ;  /* 0x0000000108007836 */ /* 0x000fca0000000000 */
[----:B------:R-:W-:-:S04]  /*6b00*/  ISETP.NE.AND P1, PT, R0, 0x4, PT ;  /* 0x000000040000780c */ /* 0x000fc80003f25270 */
[----:B0-----:R-:W-:Y:S02]  /*6b10*/  SEL R2, RZ, 0x1, P1 ;  /* 0x00000001ff027807 */ /* 0x001fe40000800000 */
[----:B------:R-:W-:Y:S02]  /*6b20*/  SEL R0, R0, RZ, P1 ;  /* 0x000000ff00007207 */ /* 0x000fe40000800000 */
[----:B------:R-:W-:-:S03]  /*6b30*/  LOP3.LUT R9, R9, R2, RZ, 0x3c, !PT ;  /* 0x0000000209097212 */ /* 0x000fc600078e3cff */
[----:B------:R-:W-:Y:S01]  /*6b40*/  IMAD R7, R0, 0x8, R5 ;  /* 0x0000000800077824 */ /* 0x000fe200078e0205 */
[----:B------:R-:W-:Y:S01]  /*6b50*/  SHF.L.U32 R4, R9, 0x1f, RZ ;  /* 0x0000001f09047819 */ /* 0x000fe200000006ff */
[----:B-1----:R-:W-:Y:S06]  /*6b60*/  @!P0 BRA `(.L_x_187) ;  /* 0x0000000000cc8947 */ /* 0x002fec0003800000 */
.L_x_198:
[----:B------:R-:W1:Y:S01]  /*6b70*/  SYNCS.PHASECHK.TRANS64.TRYWAIT P0, [R7+URZ], R4 ;  /* 0x00000004070075a7 */ /* 0x000e62000800017f */
[----:B------:R-:W-:-:S05]  /*6b80*/  VIADD R0, R0, 0x1 ;  /* 0x0000000100007836 */ /* 0x000fca0000000000 */
[----:B------:R-:W-:-:S04]  /*6b90*/  ISETP.NE.AND P1, PT, R0, 0x4, PT ;  /* 0x000000040000780c */ /* 0x000fc80003f25270 */
[----:B------:R-:W-:Y:S02]  /*6ba0*/  SEL R2, RZ, 0x1, P1 ;  /* 0x00000001ff027807 */ /* 0x000fe40000800000 */
[----:B------:R-:W-:Y:S02]  /*6bb0*/  SEL R0, R0, RZ, P1 ;  /* 0x000000ff00007207 */ /* 0x000fe40000800000 */
[----:B------:R-:W-:Y:S01]  /*6bc0*/  LOP3.LUT R2, R9, R2, RZ, 0x3c, !PT ;  /* 0x0000000209027212 */ /* 0x000fe200078e3cff */
[----:B-1----:R-:W-:Y:S06]  /*6bd0*/  @!P0 BRA `(.L_x_188) ;  /* 0x0000000000c48947 */ /* 0x002fec0003800000 */
.L_x_199:
[----:B------:R-:W-:Y:S01]  /*6be0*/  IMAD R5, R0, 0x8, R5 ;  /* 0x0000000800057824 */ /* 0x000fe200078e0205 */
[----:B------:R-:W-:-:S07]  /*6bf0*/  SHF.L.U32 R0, R2, 0x1f, RZ ;  /* 0x0000001f02007819 */ /* 0x000fce00000006ff */
.L_x_189:
[----:B--2---:R2:W3:Y:S02]  /*6c00*/  SYNCS.PHASECHK.TRANS64.TRYWAIT P0, [R5+URZ], R0 ;  /* 0x00000000050075a7 */ /* 0x0044e4000800017f */
[----:B---3--:R-:W-:Y:S05]  /*6c10*/  @!P0 NANOSLEEP.SYNCS 0x989680 ;  /* 0x009896800000895d */ /* 0x008fea0003900000 */
[----:B------:R-:W3:Y:S02]  /*6c20*/  @!P0 SYNCS.PHASECHK.TRANS64 P0, [R5+URZ], R0 ;  /* 0x00000000050085a7 */ /* 0x000ee4000800007f */
[----:B---3--:R-:W-:Y:S05]  /*6c30*/  @!P0 BRA `(.L_x_189) ;  /* 0xfffffffc00f08947 */ /* 0x008fea000383ffff */
.L_x_184:
[----:B------:R-:W-:Y:S05]  /*6c40*/  BSYNC B0 ;  /* 0x0000000000007941 */ /* 0x000fea0003800000 */
.L_x_183:
[----:B------:R-:W-:Y:S05]  /*6c50*/  EXIT ;  /* 0x000000000000794d */ /* 0x000fea0003800000 */
.L_x_21:
[----:B-1----:R1:W2:Y:S02]  /*6c60*/  SYNCS.PHASECHK.TRANS64.TRYWAIT P1, [R3+URZ], R0 ;  /* 0x00000000030075a7 */ /* 0x0022a4000802017f */
[----:B--2---:R-:W-:Y:S05]  /*6c70*/  @!P1 NANOSLEEP.SYNCS 0x989680 ;  /* 0x009896800000995d */ /* 0x004fea0003900000 */
[----:B------:R-:W2:Y:S02]  /*6c80*/  @!P1 SYNCS.PHASECHK.TRANS64 P1, [R3+URZ], R0 ;  /* 0x00000000030095a7 */ /* 0x000ea4000802007f */
[----:B--2---:R-:W-:Y:S05]  /*6c90*/  @!P1 BRA `(.L_x_21) ;  /* 0xfffffffc00f09947 */ /* 0x004fea000383ffff */
[----:B------:R-:W-:Y:S05]  /*6ca0*/  BRA `(.L_x_20) ;  /* 0xffffffa800b07947 */ /* 0x000fea000383ffff */
.L_x_26:
[----:B-1----:R1:W2:Y:S02]  /*6cb0*/  SYNCS.PHASECHK.TRANS64.TRYWAIT P1, [R5+URZ], R4 ;  /* 0x00000004050075a7 */ /* 0x0022a4000802017f */
[----:B--2---:R-:W-:Y:S05]  /*6cc0*/  @!P1 NANOSLEEP.SYNCS 0x989680 ;  /* 0x009896800000995d */ /* 0x004fea0003900000 */
[----:B------:R-:W2:Y:S02]  /*6cd0*/  @!P1 SYNCS.PHASECHK.TRANS64 P1, [R5+URZ], R4 ;  /* 0x00000004050095a7 */ /* 0x000ea4000802007f */
[----:B--2---:R-:W-:Y:S05]  /*6ce0*/  @!P1 BRA `(.L_x_26) ;  /* 0xfffffffc00f09947 */ /* 0x004fea000383ffff */
[----:B------:R-:W-:Y:S05]  /*6cf0*/  BRA `(.L_x_25) ;  /* 0xffffffac00307947 */ /* 0x000fea000383ffff */
.L_x_171:
[----:B------:R-:W-:Y:S01]  /*6d00*/  BSSY B1, `(.L_x_190) ;  /* 0x0000006000017945 */ /* 0x000fe20003800000 */
[----:B------:R-:W-:-:S07]  /*6d10*/  IMAD.MOV.U32 R15, RZ, RZ, -0x1 ;  /* 0xffffffffff0f7424 */ /* 0x000fce00078e00ff */
[----:B------:R-:W-:Y:S05]  /*6d20*/  WARPSYNC.COLLECTIVE R15, `(.L_x_191) ;  /* 0x000000000f0c7348 */ /* 0x000fea0003c00000 */
[----:B------:R-:W-:Y:S02]  /*6d30*/  ELECT P6, UR62, PT ;  /* 0x00000000003e782f */ /* 0x000fe400038c0000 */
[----:B------:R-:W-:Y:S01]  /*6d40*/  MOV R14, UR62 ;  /* 0x0000003e000e7c02 */ /* 0x000fe20008000f00 */
[----:B------:R-:W-:Y:S10]  /*6d50*/  ENDCOLLECTIVE ;  /* 0x000000000000791b */ /* 0x000ff40003800000 */
.L_x_191:
[----:B------:R-:W-:Y:S05]  /*6d60*/  BSYNC B1 ;  /* 0x0000000000017941 */ /* 0x000fea0003800000 */
.L_x_190:
[----:B------:R-:W-:Y:S05]  /*6d70*/  BRA `(.L_x_192) ;  /* 0xfffffff0003c7947 */ /* 0x000fea000383ffff */
.L_x_174:
[----:B-1----:R1:W2:Y:S02]  /*6d80*/  SYNCS.PHASECHK.TRANS64.TRYWAIT P0, [R23+URZ+0x20], R14 ;  /* 0x0000200e170075a7 */ /* 0x0022a4000800017f */
[----:B--2---:R-:W-:Y:S05]  /*6d90*/  @!P0 NANOSLEEP.SYNCS 0x989680 ;  /* 0x009896800000895d */ /* 0x004fea0003900000 */
[----:B------:R-:W2:Y:S02]  /*6da0*/  @!P0 SYNCS.PHASECHK.TRANS64 P0, [R23+URZ+0x20], R14 ;  /* 0x0000200e170085a7 */ /* 0x000ea4000800007f */
[----:B--2---:R-:W-:Y:S05]  /*6db0*/  @!P0 BRA `(.L_x_174) ;  /* 0xfffffffc00f08947 */ /* 0x004fea000383ffff */
[----:B------:R-:W-:Y:S05]  /*6dc0*/  BRA `(.L_x_193) ;  /* 0xfffffff000747947 */ /* 0x000fea000383ffff */
.L_x_182:
[----:B------:R-:W-:Y:S01]  /*6dd0*/  BSSY B0, `(.L_x_194) ;  /* 0x0000006000007945 */ /* 0x000fe20003800000 */
[----:B------:R-:W-:-:S07]  /*6de0*/  IMAD.MOV.U32 R15, RZ, RZ, -0x1 ;  /* 0xffffffffff0f7424 */ /* 0x000fce00078e00ff */
[----:B------:R-:W-:Y:S05]  /*6df0*/  WARPSYNC.COLLECTIVE R15, `(.L_x_195) ;  /* 0x000000000f0c7348 */ /* 0x000fea0003c00000 */
[----:B------:R-:W-:Y:S02]  /*6e00*/  ELECT P6, UR62, PT ;  /* 0x00000000003e782f */ /* 0x000fe400038c0000 */
[----:B------:R-:W-:Y:S01]  /*6e10*/  MOV R14, UR62 ;  /* 0x0000003e000e7c02 */ /* 0x000fe20008000f00 */
[----:B------:R-:W-:Y:S10]  /*6e20*/  ENDCOLLECTIVE ;  /* 0x000000000000791b */ /* 0x000ff40003800000 */
.L_x_195:
[----:B------:R-:W-:Y:S05]  /*6e30*/  BSYNC B0 ;  /* 0x0000000000007941 */ /* 0x000fea0003800000 */
.L_x_194:
[----:B------:R-:W-:Y:S05]  /*6e40*/  BRA `(.L_x_196) ;  /* 0xfffffff800d07947 */ /* 0x000fea000383ffff */
.L_x_186:
[----:B0-----:R0:W1:Y:S02]  /*6e50*/  SYNCS.PHASECHK.TRANS64.TRYWAIT P0, [R7+URZ], R2 ;  /* 0x00000002070075a7 */ /* 0x001064000800017f */
[----:B-1----:R-:W-:Y:S05]  /*6e60*/  @!P0 NANOSLEEP.SYNCS 0x989680 ;  /* 0x009896800000895d */ /* 0x002fea0003900000 */
[----:B------:R-:W1:Y:S02]  /*6e70*/  @!P0 SYNCS.PHASECHK.TRANS64 P0, [R7+URZ], R2 ;  /* 0x00000002070085a7 */ /* 0x000e64000800007f */
[----:B-1----:R-:W-:Y:S05]  /*6e80*/  @!P0 BRA `(.L_x_186) ;  /* 0xfffffffc00f08947 */ /* 0x002fea000383ffff */
[----:B------:R-:W-:Y:S05]  /*6e90*/  BRA `(.L_x_197) ;  /* 0xfffffffc00107947 */ /* 0x000fea000383ffff */
.L_x_187:
[----:B0-----:R0:W1:Y:S02]  /*6ea0*/  SYNCS.PHASECHK.TRANS64.TRYWAIT P0, [R6+URZ], R3 ;  /* 0x00000003060075a7 */ /* 0x001064000800017f */
[----:B-1----:R-:W-:Y:S05]  /*6eb0*/  @!P0 NANOSLEEP.SYNCS 0x989680 ;  /* 0x009896800000895d */ /* 0x002fea0003900000 */
[----:B------:R-:W1:Y:S02]  /*6ec0*/  @!P0 SYNCS.PHASECHK.TRANS64 P0, [R6+URZ], R3 ;  /* 0x00000003060085a7 */ /* 0x000e64000800007f */
[----:B-1----:R-:W-:Y:S05]  /*6ed0*/  @!P0 BRA `(.L_x_187) ;  /* 0xfffffffc00f08947 */ /* 0x002fea000383ffff */
[----:B------:R-:W-:Y:S05]  /*6ee0*/  BRA `(.L_x_198) ;  /* 0xfffffffc00207947 */ /* 0x000fea000383ffff */
.L_x_188:
[----:B-1----:R1:W2:Y:S02]  /*6ef0*/  SYNCS.PHASECHK.TRANS64.TRYWAIT P0, [R7+URZ], R4 ;  /* 0x00000004070075a7 */ /* 0x0022a4000800017f */
[----:B--2---:R-:W-:Y:S05]  /*6f00*/  @!P0 NANOSLEEP.SYNCS 0x989680 ;  /* 0x009896800000895d */ /* 0x004fea0003900000 */
[----:B------:R-:W2:Y:S02]  /*6f10*/  @!P0 SYNCS.PHASECHK.TRANS64 P0, [R7+URZ], R4 ;  /* 0x00000004070085a7 */ /* 0x000ea4000800007f */
[----:B--2---:R-:W-:Y:S05]  /*6f20*/  @!P0 BRA `(.L_x_188) ;  /* 0xfffffffc00f08947 */ /* 0x004fea000383ffff */
[----:B------:R-:W-:Y:S05]  /*6f30*/  BRA `(.L_x_199) ;  /* 0xfffffffc00287947 */ /* 0x000fea000383ffff */
.L_x_200:
[----:B------:R-:W-:-:S00]  /*6f40*/  BRA `(.L_x_200) ;  /* 0xfffffffc00fc7947 */ /* 0x000fc0000383ffff */
[----:B------:R-:W-:-:S00]  /*6f50*/  NOP ;  /* 0x0000000000007918 */ /* 0x000fc00000000000 */
        /* <DEDUP_REMOVED lines=10> */
.L_x_201:


//--------------------- .nv.global.init           --------------------------
	.section	.nv.global.init,"aw",@progbits
.nv.global.init:
	.type		$str$22,@object
	.size		$str$22,($str$23 - $str$22)
$str$22:
        /*0000*/ 	.byte	0x6b, 0x5f, 0x74, 0x69, 0x6c, 0x65, 0x5f, 0x63, 0x6f, 0x75, 0x6e, 0x74, 0x20, 0x3e, 0x3d, 0x20
        /*0010*/ 	.byte	0x31, 0x00
	.type		$str$23,@object
	.size		$str$23,(__unnamed_1 - $str$23)
$str$23:
        /*0012*/ 	.byte	0x2f, 0x74, 0x6d, 0x70, 0x2f, 0x63, 0x75, 0x74, 0x6c, 0x61, 0x73, 0x73, 0x5f, 0x73, 0x77, 0x65
        /*0022*/ 	.byte	0x65, 0x70, 0x5f, 0x73, 0x72, 0x63, 0x2f, 0x69, 0x6e, 0x63, 0x6c, 0x75, 0x64, 0x65, 0x2f, 0x63
        /*0032*/ 	.byte	0x75, 0x74, 0x6c, 0x61, 0x73, 0x73, 0x2f, 0x67, 0x65, 0x6d, 0x6d, 0x2f, 0x63, 0x6f, 0x6c, 0x6c
        /*0042*/ 	.byte	0x65, 0x63, 0x74, 0x69, 0x76, 0x65, 0x2f, 0x73, 0x6d, 0x39, 0x30, 0x5f, 0x6d, 0x6d, 0x61, 0x5f
        /*0052*/ 	.byte	0x74, 0x6d, 0x61, 0x5f, 0x67, 0x6d, 0x6d, 0x61, 0x5f, 0x73, 0x73, 0x5f, 0x77, 0x61, 0x72, 0x70
        /*0062*/ 	.byte	0x73, 0x70, 0x65, 0x63, 0x69, 0x61, 0x6c, 0x69, 0x7a, 0x65, 0x64, 0x2e, 0x68, 0x70, 0x70, 0x00
	.type		__unnamed_1,@object
	.size		__unnamed_1,(.L_0 - __unnamed_1)
__unnamed_1:
        /*0072*/ 	.byte	0x76, 0x6f, 0x69, 0x64, 0x20, 0x63, 0x75, 0x74, 0x6c, 0x61, 0x73, 0x73, 0x3a, 0x3a, 0x67, 0x65
        /* <DEDUP_REMOVED lines=172> */
        /*0b42*/ 	.byte	0x64, 0x65, 0x6e, 0x74, 0x69, 0x74, 0x79, 0x5d, 0x00
.L_0:


//--------------------- .nv.shared._ZN7cutlass13device_kernelINS_4gemm6kernel13GemmUniversalIN4cute5tupleIJiiiiEEENS1_10collective13CollectiveMmaINS1_34MainloopSm90TmaGmmaWarpSpecializedILi4ENS5_IJNS4_1CILi2EEENSA_ILi1EEESC_EEENS1_35KernelTmaWarpSpecializedCooperativeEEENS5_IJNSA_ILi128EEESG_NSA_ILi32EEEEEEaNS5_IJlSC_lEEEaSJ_NS4_8TiledMMAINS4_8MMA_AtomIJNS4_4SM904GMMA27MMA_64x128x32_S32S8S8_SS_TNEEEENS4_6LayoutISD_NS5_IJSC_NSA_ILi0EEESR_EEEEENS5_IJNS4_10UnderscoreESU_SU_EEEEENS4_13SM90_TMA_LOADENS4_14ComposedLayoutINS4_7SwizzleILi1ELi4ELi3EEENS4_18smem_ptr_flag_bitsILi8EEENSQ_INS5_IJNSA_ILi8EEESH_EEENS5_IJSH_SC_EEEEEEEvNS4_8identityENS4_23SM90_TMA_LOAD_MULTICASTES17_vS18_EENS_8epilogue10collective6detail29Sm90TmaWarpSpecializedAdapterINS1C_15DefaultEpilogueIaSJ_SJ_NS1B_6thread17LinearCombinationIaLi1EiiLNS1G_9ScaleType4KindE0ELNS_15FloatRoundStyleE2EaEENS1_15EpilogueDefaultEEEEEvvEEEEvNT_6ParamsE --------------------------
	.section	.nv.shared._ZN7cutlass13device_kernelINS_4gemm6kernel13GemmUniversalIN4cute5tupleIJiiiiEEENS1_10collective13CollectiveMmaINS1_34MainloopSm90TmaGmmaWarpSpecializedILi4ENS5_IJNS4_1CILi2EEENSA_ILi1EEESC_EEENS1_35KernelTmaWarpSpecializedCooperativeEEENS5_IJNSA_ILi128EEESG_NSA_ILi32EEEEEEaNS5_IJlSC_lEEEaSJ_NS4_8TiledMMAINS4_8MMA_AtomIJNS4_4SM904GMMA27MMA_64x128x32_S32S8S8_SS_TNEEEENS4_6LayoutISD_NS5_IJSC_NSA_ILi0EEESR_EEEEENS5_IJNS4_10UnderscoreESU_SU_EEEEENS4_13SM90_TMA_LOADENS4_14ComposedLayoutINS4_7SwizzleILi1ELi4ELi3EEENS4_18smem_ptr_flag_bitsILi8EEENSQ_INS5_IJNSA_ILi8EEESH_EEENS5_IJSH_SC_EEEEEEEvNS4_8identityENS4_23SM90_TMA_LOAD_MULTICASTES17_vS18_EENS_8epilogue10collective6detail29Sm90TmaWarpSpecializedAdapterINS1C_15DefaultEpilogueIaSJ_SJ_NS1B_6thread17LinearCombinationIaLi1EiiLNS1G_9ScaleType4KindE0ELNS_15FloatRoundStyleE2EaEENS1_15EpilogueDefaultEEEEEvvEEEEvNT_6ParamsE,"aw",@nobits
	.sectionflags	@""
	.align	16
	.zero		1024


//--------------------- .nv.shared.reserved.0     --------------------------
	.section	.nv.shared.reserved.0,"aw",@nobits
	.weak		__nv_reservedSMEM_offset_0_alias
	.size		__nv_reservedSMEM_offset_0_alias, 0, 0
	.other		__nv_reservedSMEM_offset_0_alias,@"STO_CUDA_RESERVED_SHARED STV_DEFAULT"
__nv_reservedSMEM_offset_0_alias:
	.zero		0


//--------------------- .nv.global                --------------------------
	.section	.nv.global,"aw",@nobits
.nv.global:
	.type		_ZN39_INTERNAL_2a0347c2_4_k_cu_7dbd30e8_52184cute1_E,@object
	.size		_ZN39_INTERNAL_2a0347c2_4_k_cu_7dbd30e8_52184cute1_E,(_ZN39_INTERNAL_2a0347c2_4_k_cu_7dbd30e8_52184cuda3std3__45__cpo6cbeginE - _ZN39_INTERNAL_2a0347c2_4_k_cu_7dbd30e8_52184cute1_E)
_ZN39_INTERNAL_2a0347c2_4_k_cu_7dbd30e8_52184cute1_E:
	.zero		1
	.type		_ZN39_INTERNAL_2a0347c2_4_k_cu_7dbd30e8_52184cuda3std3__45__cpo6cbeginE,@object
	.size		_ZN39_INTERNAL_2a0347c2_4_k_cu_7dbd30e8_52184cuda3std3__45__cpo6cbeginE,(_ZN39_INTERNAL_2a0347c2_4_k_cu_7dbd30e8_52184cuda3std3__48in_placeE - _ZN39_INTERNAL_2a0347c2_4_k_cu_7dbd30e8_52184cuda3std3__45__cpo6cbeginE)
_ZN39_INTERNAL_2a0347c2_4_k_cu_7dbd30e8_52184cuda3std3__45__cpo6cbeginE:
	.zero		1
	.type		_ZN39_INTERNAL_2a0347c2_4_k_cu_7dbd30e8_52184cuda3std3__48in_placeE,@object
	.size		_ZN39_INTERNAL_2a0347c2_4_k_cu_7dbd30e8_52184cuda3std3__48in_placeE,(_ZN39_INTERNAL_2a0347c2_4_k_cu_7dbd30e8_52184cuda3std6ranges3__45__cpo9iter_moveE - _ZN39_INTERNAL_2a0347c2_4_k_cu_7dbd30e8_52184cuda3std3__48in_placeE)
_ZN39_INTERNAL_2a0347c2_4_k_cu_7dbd30e8_52184cuda3std3__48in_placeE:
	.zero		1
	.type		_ZN39_INTERNAL_2a0347c2_4_k_cu_7dbd30e8_52184cuda3std6ranges3__45__cpo9iter_moveE,@object
	.size		_ZN39_INTERNAL_2a0347c2_4_k_cu_7dbd30e8_52184cuda3std6ranges3__45__cpo9iter_moveE,(_ZN39_INTERNAL_2a0347c2_4_k_cu_7dbd30e8_52184cuda3std3__45__cpo5beginE - _ZN39_INTERNAL_2a0347c2_4_k_cu_7dbd30e8_52184cuda3std6ranges3__45__cpo9iter_moveE)
_ZN39_INTERNAL_2a0347c2_4_k_cu_7dbd30e8_52184cuda3std6ranges3__45__cpo9iter_moveE:
	.zero		1
	.type		_ZN39_INTERNAL_2a0347c2_4_k_cu_7dbd30e8_52184cuda3std3__45__cpo5beginE,@object
	.size		_ZN39_INTERNAL_2a0347c2_4_k_cu_7dbd30e8_52184cuda3std3__45__cpo5beginE,(_ZN39_INTERNAL_2a0347c2_4_k_cu_7dbd30e8_52184cuda3std3__441_GLOBAL__N__2a0347c2_4_k_cu_7dbd30e8_52186ignoreE - _ZN39_INTERNAL_2a0347c2_4_k_cu_7dbd30e8_52184cuda3std3__45__cpo5beginE)
_ZN39_INTERNAL_2a0347c2_4_k_cu_7dbd30e8_52184cuda3std3__45__cpo5beginE:
	.zero		1
	.type		_ZN39_INTERNAL_2a0347c2_4_k_cu_7dbd30e8_52184cuda3std3__441_GLOBAL__N__2a0347c2_4_k_cu_7dbd30e8_52186ignoreE,@object
	.size		_ZN39_INTERNAL_2a0347c2_4_k_cu_7dbd30e8_52184cuda3std3__441_GLOBAL__N__2a0347c2_4_k_cu_7dbd30e8_52186ignoreE,(_ZN39_INTERNAL_2a0347c2_4_k_cu_7dbd30e8_52184cute7productE - _ZN39_INTERNAL_2a0347c2_4_k_cu_7dbd30e8_52184cuda3std3__441_GLOBAL__N__2a0347c2_4_k_cu_7dbd30e8_52186ignoreE)
_ZN39_INTERNAL_2a0347c2_4_k_cu_7dbd30e8_52184cuda3std3__441_GLOBAL__N__2a0347c2_4_k_cu_7dbd30e8_52186ignoreE:
	.zero		1
	.type		_ZN39_INTERNAL_2a0347c2_4_k_cu_7dbd30e8_52184cute7productE,@object
	.size		_ZN39_INTERNAL_2a0347c2_4_k_cu_7dbd30e8_52184cute7productE,(_ZN39_INTERNAL_2a0347c2_4_k_cu_7dbd30e8_52184cuda3std3__45__cpo3endE - _ZN39_INTERNAL_2a0347c2_4_k_cu_7dbd30e8_52184cute7productE)
_ZN39_INTERNAL_2a0347c2_4_k_cu_7dbd30e8_52184cute7productE:
	.zero		1
	.type		_ZN39_INTERNAL_2a0347c2_4_k_cu_7dbd30e8_52184cuda3std3__45__cpo3endE,@object
	.size		_ZN39_INTERNAL_2a0347c2_4_k_cu_7dbd30e8_52184cuda3std3__45__cpo3endE,(_ZN39_INTERNAL_2a0347c2_4_k_cu_7dbd30e8_52184cuda3std3__419piecewise_constructE - _ZN39_INTERNAL_2a0347c2_4_k_cu_7dbd30e8_52184cuda3std3__45__cpo3endE)
_ZN39_INTERNAL_2a0347c2_4_k_cu_7dbd30e8_52184cuda3std3__45__cpo3endE:
	.zero		1
	.type		_ZN39_INTERNAL_2a0347c2_4_k_cu_7dbd30e8_52184cuda3std3__419piecewise_constructE,@object
	.size		_ZN39_INTERNAL_2a0347c2_4_k_cu_7dbd30e8_52184cuda3std3__419piecewise_constructE,(_ZN39_INTERNAL_2a0347c2_4_k_cu_7dbd30e8_52184cuda3std3__45__cpo4cendE - _ZN39_INTERNAL_2a0347c2_4_k_cu_7dbd30e8_52184cuda3std3__419piecewise_constructE)
_ZN39_INTERNAL_2a0347c2_4_k_cu_7dbd30e8_52184cuda3std3__419piecewise_constructE:
	.zero		1
	.type		_ZN39_INTERNAL_2a0347c2_4_k_cu_7dbd30e8_52184cuda3std3__45__cpo4cendE,@object
	.size		_ZN39_INTERNAL_2a0347c2_4_k_cu_7dbd30e8_52184cuda3std3__45__cpo4cendE,(_ZN39_INTERNAL_2a0347c2_4_k_cu_7dbd30e8_52184cuda3std6ranges3__45__cpo4swapE - _ZN39_INTERNAL_2a0347c2_4_k_cu_7dbd30e8_52184cuda3std3__45__cpo4cendE)
_ZN39_INTERNAL_2a0347c2_4_k_cu_7dbd30e8_52184cuda3std3__45__cpo4cendE:
	.zero		1
	.type		_ZN39_INTERNAL_2a0347c2_4_k_cu_7dbd30e8_52184cuda3std6ranges3__45__cpo4swapE,@object
	.size		_ZN39_INTERNAL_2a0347c2_4_k_cu_7dbd30e8_52184cuda3std6ranges3__45__cpo4swapE,(.L_8 - _ZN39_INTERNAL_2a0347c2_4_k_cu_7dbd30e8_52184cuda3std6ranges3__45__cpo4swapE)
_ZN39_INTERNAL_2a0347c2_4_k_cu_7dbd30e8_52184cuda3std6ranges3__45__cpo4swapE:
	.zero		1
.L_8:


//--------------------- .nv.constant0._ZN7cutlass13device_kernelINS_4gemm6kernel13GemmUniversalIN4cute5tupleIJiiiiEEENS1_10collective13CollectiveMmaINS1_34MainloopSm90TmaGmmaWarpSpecializedILi4ENS5_IJNS4_1CILi2EEENSA_ILi1EEESC_EEENS1_35KernelTmaWarpSpecializedCooperativeEEENS5_IJNSA_ILi128EEESG_NSA_ILi32EEEEEEaNS5_IJlSC_lEEEaSJ_NS4_8TiledMMAINS4_8MMA_AtomIJNS4_4SM904GMMA27MMA_64x128x32_S32S8S8_SS_TNEEEENS4_6LayoutISD_NS5_IJSC_NSA_ILi0EEESR_EEEEENS5_IJNS4_10UnderscoreESU_SU_EEEEENS4_13SM90_TMA_LOADENS4_14ComposedLayoutINS4_7SwizzleILi1ELi4ELi3EEENS4_18smem_ptr_flag_bitsILi8EEENSQ_INS5_IJNSA_ILi8EEESH_EEENS5_IJSH_SC_EEEEEEEvNS4_8identityENS4_23SM90_TMA_LOAD_MULTICASTES17_vS18_EENS_8epilogue10collective6detail29Sm90TmaWarpSpecializedAdapterINS1C_15DefaultEpilogueIaSJ_SJ_NS1B_6thread17LinearCombinationIaLi1EiiLNS1G_9ScaleType4KindE0ELNS_15FloatRoundStyleE2EaEENS1_15EpilogueDefaultEEEEEvvEEEEvNT_6ParamsE --------------------------
	.section	.nv.constant0._ZN7cutlass13device_kernelINS_4gemm6kernel13GemmUniversalIN4cute5tupleIJiiiiEEENS1_10collective13CollectiveMmaINS1_34MainloopSm90TmaGmmaWarpSpecializedILi4ENS5_IJNS4_1CILi2EEENSA_ILi1EEESC_EEENS1_35KernelTmaWarpSpecializedCooperativeEEENS5_IJNSA_ILi128EEESG_NSA_ILi32EEEEEEaNS5_IJlSC_lEEEaSJ_NS4_8TiledMMAINS4_8MMA_AtomIJNS4_4SM904GMMA27MMA_64x128x32_S32S8S8_SS_TNEEEENS4_6LayoutISD_NS5_IJSC_NSA_ILi0EEESR_EEEEENS5_IJNS4_10UnderscoreESU_SU_EEEEENS4_13SM90_TMA_LOADENS4_14ComposedLayoutINS4_7SwizzleILi1ELi4ELi3EEENS4_18smem_ptr_flag_bitsILi8EEENSQ_INS5_IJNSA_ILi8EEESH_EEENS5_IJSH_SC_EEEEEEEvNS4_8identityENS4_23SM90_TMA_LOAD_MULTICASTES17_vS18_EENS_8epilogue10collective6detail29Sm90TmaWarpSpecializedAdapterINS1C_15DefaultEpilogueIaSJ_SJ_NS1B_6thread17LinearCombinationIaLi1EiiLNS1G_9ScaleType4KindE0ELNS_15FloatRoundStyleE2EaEENS1_15EpilogueDefaultEEEEEvvEEEEvNT_6ParamsE,"a",@progbits
	.sectionflags	@""
	.align	4
.nv.constant0._ZN7cutlass13device_kernelINS_4gemm6kernel13GemmUniversalIN4cute5tupleIJiiiiEEENS1_10collective13CollectiveMmaINS1_34MainloopSm90TmaGmmaWarpSpecializedILi4ENS5_IJNS4_1CILi2EEENSA_ILi1EEESC_EEENS1_35KernelTmaWarpSpecializedCooperativeEEENS5_IJNSA_ILi128EEESG_NSA_ILi32EEEEEEaNS5_IJlSC_lEEEaSJ_NS4_8TiledMMAINS4_8MMA_AtomIJNS4_4SM904GMMA27MMA_64x128x32_S32S8S8_SS_TNEEEENS4_6LayoutISD_NS5_IJSC_NSA_ILi0EEESR_EEEEENS5_IJNS4_10UnderscoreESU_SU_EEEEENS4_13SM90_TMA_LOADENS4_14ComposedLayoutINS4_7SwizzleILi1ELi4ELi3EEENS4_18smem_ptr_flag_bitsILi8EEENSQ_INS5_IJNSA_ILi8EEESH_EEENS5_IJSH_SC_EEEEEEEvNS4_8identityENS4_23SM90_TMA_LOAD_MULTICASTES17_vS18_EENS_8epilogue10collective6detail29Sm90TmaWarpSpecializedAdapterINS1C_15DefaultEpilogueIaSJ_SJ_NS1B_6thread17LinearCombinationIaLi1EiiLNS1G_9ScaleType4KindE0ELNS_15FloatRoundStyleE2EaEENS1_15EpilogueDefaultEEEEEvvEEEEvNT_6ParamsE:
	.zero		1664


//--------------------- SYMBOLS --------------------------

	.type		.nv.reservedSmem.offset0,@object
	.size		.nv.reservedSmem.offset0,0x4
	.type		__assertfail,@function
